	.target	sm_90a

	.elftype	@"ET_EXEC"


//--------------------- .note.nv.tkinfo           --------------------------
	.section	.note.nv.tkinfo,"",@"SHT_NOTE"
	.sectionflags	@"SHF_NOTE_NV_TKINFO"
	.tkinfo
        /*0018*/ 	.word	0x00000002
        /*0030*/ 	.string	""
        /*0030*/ 	.string	"ptxas"
        /*0030*/ 	.string	"Cuda compilation tools, release 13.0, V13.0.88"
        /*0030*/ 	.string	"Build cuda_13.0.r13.0/compiler.36424714_0"
        /*0030*/ 	.string	"-arch sm_90a -m 64 "



//--------------------- .note.nv.cuinfo           --------------------------
	.section	.note.nv.cuinfo,"",@"SHT_NOTE"
	.sectionflags	@"SHF_NOTE_NV_CUINFO"
        /*0018*/ 	.short	0x0002
        /*001a*/ 	.short	0x005a
        /*001c*/ 	.short	0x0082
	.zero		2


//--------------------- .nv.info                  --------------------------
	.section	.nv.info,"",@"SHT_CUDA_INFO"
	.align	4


	//----- nvinfo : EIATTR_REGCOUNT
	.align		4
        /*0000*/ 	.byte	0x04, 0x2f
        /*0002*/ 	.short	(.L_16 - .L_15)
	.align		4
.L_15:
        /*0004*/ 	.word	index@(_ZN7cutlass13device_kernelINS_4gemm6kernel13GemmUniversalIN4cute5tupleIJiiiiEEENS1_10collective13CollectiveMmaINS1_39MainloopSm90TmaGmmaRmemAWarpSpecializedILi4ENS5_IJNS4_1CILi1EEESB_SB_EEENS1_35KernelTmaWarpSpecializedCooperativeEEENS5_IJNSA_ILi256EEENSA_ILi128EEENSA_ILi32EEEEEENS_10tfloat32_tENS5_IJlSB_lEEESJ_NS5_IJSB_llEEENS4_8TiledMMAINS4_8MMA_AtomIJNS4_4SM904GMMA30MMA_64x128x8_F32TF32TF32_RS_TNILNSP_7ScaleInE1ELSR_1EEEEEENS4_6LayoutINS5_IJNSA_ILi2EEESB_SB_EEENS5_IJSB_NSA_ILi0EEESX_EEEEENS5_IJNS4_10UnderscoreES10_S10_EEEEENS4_13SM90_TMA_LOADENS4_14ComposedLayoutINS4_7SwizzleILi3ELi4ELi3EEENS4_18smem_ptr_flag_bitsILi32EEENSU_INS5_IJNSA_ILi8EEESH_EEENS5_IJSH_SB_EEEEEEEvNS4_8identityES13_NS14_INS15_ILi1ELi4ELi3EEES18_NSU_INS5_IJS19_S19_EEENS5_IJSB_S19_EEEEEEENS4_9Copy_AtomIJNS4_39AutoVectorizingCopyWithAssumedAlignmentILi128EEESJ_EEES1E_EENS_8epilogue10collective6detail29Sm90TmaWarpSpecializedAdapterINS1Q_15DefaultEpilogueISJ_SK_SK_NS1P_6thread17LinearCombinationISJ_Li1EffLNS1U_9ScaleType4KindE0ELNS_15FloatRoundStyleE2ESJ_EENS1_15EpilogueDefaultEEEEEvvEEEEvNT_6ParamsE)
        /*0008*/ 	.word	0x000000a8


	//----- nvinfo : EIATTR_FRAME_SIZE
	.align		4
.L_16:
        /*000c*/ 	.byte	0x04, 0x11
        /*000e*/ 	.short	(.L_18 - .L_17)
	.align		4
.L_17:
        /*0010*/ 	.word	index@(_ZN7cutlass13device_kernelINS_4gemm6kernel13GemmUniversalIN4cute5tupleIJiiiiEEENS1_10collective13CollectiveMmaINS1_39MainloopSm90TmaGmmaRmemAWarpSpecializedILi4ENS5_IJNS4_1CILi1EEESB_SB_EEENS1_35KernelTmaWarpSpecializedCooperativeEEENS5_IJNSA_ILi256EEENSA_ILi128EEENSA_ILi32EEEEEENS_10tfloat32_tENS5_IJlSB_lEEESJ_NS5_IJSB_llEEENS4_8TiledMMAINS4_8MMA_AtomIJNS4_4SM904GMMA30MMA_64x128x8_F32TF32TF32_RS_TNILNSP_7ScaleInE1ELSR_1EEEEEENS4_6LayoutINS5_IJNSA_ILi2EEESB_SB_EEENS5_IJSB_NSA_ILi0EEESX_EEEEENS5_IJNS4_10UnderscoreES10_S10_EEEEENS4_13SM90_TMA_LOADENS4_14ComposedLayoutINS4_7SwizzleILi3ELi4ELi3EEENS4_18smem_ptr_flag_bitsILi32EEENSU_INS5_IJNSA_ILi8EEESH_EEENS5_IJSH_SB_EEEEEEEvNS4_8identityES13_NS14_INS15_ILi1ELi4ELi3EEES18_NSU_INS5_IJS19_S19_EEENS5_IJSB_S19_EEEEEEENS4_9Copy_AtomIJNS4_39AutoVectorizingCopyWithAssumedAlignmentILi128EEESJ_EEES1E_EENS_8epilogue10collective6detail29Sm90TmaWarpSpecializedAdapterINS1Q_15DefaultEpilogueISJ_SK_SK_NS1P_6thread17LinearCombinationISJ_Li1EffLNS1U_9ScaleType4KindE0ELNS_15FloatRoundStyleE2ESJ_EENS1_15EpilogueDefaultEEEEEvvEEEEvNT_6ParamsE)
        /*0014*/ 	.word	0x00000048


	//----- nvinfo : EIATTR_MIN_STACK_SIZE
	.align		4
.L_18:
        /*0018*/ 	.byte	0x04, 0x12
        /*001a*/ 	.short	(.L_20 - .L_19)
	.align		4
.L_19:
        /*001c*/ 	.word	index@(_ZN7cutlass13device_kernelINS_4gemm6kernel13GemmUniversalIN4cute5tupleIJiiiiEEENS1_10collective13CollectiveMmaINS1_39MainloopSm90TmaGmmaRmemAWarpSpecializedILi4ENS5_IJNS4_1CILi1EEESB_SB_EEENS1_35KernelTmaWarpSpecializedCooperativeEEENS5_IJNSA_ILi256EEENSA_ILi128EEENSA_ILi32EEEEEENS_10tfloat32_tENS5_IJlSB_lEEESJ_NS5_IJSB_llEEENS4_8TiledMMAINS4_8MMA_AtomIJNS4_4SM904GMMA30MMA_64x128x8_F32TF32TF32_RS_TNILNSP_7ScaleInE1ELSR_1EEEEEENS4_6LayoutINS5_IJNSA_ILi2EEESB_SB_EEENS5_IJSB_NSA_ILi0EEESX_EEEEENS5_IJNS4_10UnderscoreES10_S10_EEEEENS4_13SM90_TMA_LOADENS4_14ComposedLayoutINS4_7SwizzleILi3ELi4ELi3EEENS4_18smem_ptr_flag_bitsILi32EEENSU_INS5_IJNSA_ILi8EEESH_EEENS5_IJSH_SB_EEEEEEEvNS4_8identityES13_NS14_INS15_ILi1ELi4ELi3EEES18_NSU_INS5_IJS19_S19_EEENS5_IJSB_S19_EEEEEEENS4_9Copy_AtomIJNS4_39AutoVectorizingCopyWithAssumedAlignmentILi128EEESJ_EEES1E_EENS_8epilogue10collective6detail29Sm90TmaWarpSpecializedAdapterINS1Q_15DefaultEpilogueISJ_SK_SK_NS1P_6thread17LinearCombinationISJ_Li1EffLNS1U_9ScaleType4KindE0ELNS_15FloatRoundStyleE2ESJ_EENS1_15EpilogueDefaultEEEEEvvEEEEvNT_6ParamsE)
        /*0020*/ 	.word	0x00000048
.L_20:


//--------------------- .nv.compat                --------------------------
	.section	.nv.compat,"",@"SHT_CUDA_COMPAT_INFO"
	.align	4
        /*0000*/ 	.byte	0x02, 0x09, 0x01, 0x00, 0x02, 0x02, 0x04, 0x00, 0x02, 0x05, 0x05, 0x00, 0x03, 0x07, 0x01, 0x01
        /*0010*/ 	.byte	0x02, 0x03, 0x01, 0x00, 0x02, 0x06, 0x01, 0x00, 0x04, 0x0b, 0x08, 0x00, 0x00, 0x00, 0x00, 0x00
        /*0020*/ 	.byte	0x00, 0x00, 0x00, 0x00


//--------------------- .nv.info._ZN7cutlass13device_kernelINS_4gemm6kernel13GemmUniversalIN4cute5tupleIJiiiiEEENS1_10collective13CollectiveMmaINS1_39MainloopSm90TmaGmmaRmemAWarpSpecializedILi4ENS5_IJNS4_1CILi1EEESB_SB_EEENS1_35KernelTmaWarpSpecializedCooperativeEEENS5_IJNSA_ILi256EEENSA_ILi128EEENSA_ILi32EEEEEENS_10tfloat32_tENS5_IJlSB_lEEESJ_NS5_IJSB_llEEENS4_8TiledMMAINS4_8MMA_AtomIJNS4_4SM904GMMA30MMA_64x128x8_F32TF32TF32_RS_TNILNSP_7ScaleInE1ELSR_1EEEEEENS4_6LayoutINS5_IJNSA_ILi2EEESB_SB_EEENS5_IJSB_NSA_ILi0EEESX_EEEEENS5_IJNS4_10UnderscoreES10_S10_EEEEENS4_13SM90_TMA_LOADENS4_14ComposedLayoutINS4_7SwizzleILi3ELi4ELi3EEENS4_18smem_ptr_flag_bitsILi32EEENSU_INS5_IJNSA_ILi8EEESH_EEENS5_IJSH_SB_EEEEEEEvNS4_8identityES13_NS14_INS15_ILi1ELi4ELi3EEES18_NSU_INS5_IJS19_S19_EEENS5_IJSB_S19_EEEEEEENS4_9Copy_AtomIJNS4_39AutoVectorizingCopyWithAssumedAlignmentILi128EEESJ_EEES1E_EENS_8epilogue10collective6detail29Sm90TmaWarpSpecializedAdapterINS1Q_15DefaultEpilogueISJ_SK_SK_NS1P_6thread17LinearCombinationISJ_Li1EffLNS1U_9ScaleType4KindE0ELNS_15FloatRoundStyleE2ESJ_EENS1_15EpilogueDefaultEEEEEvvEEEEvNT_6ParamsE --------------------------
	.section	.nv.info._ZN7cutlass13device_kernelINS_4gemm6kernel13GemmUniversalIN4cute5tupleIJiiiiEEENS1_10collective13CollectiveMmaINS1_39MainloopSm90TmaGmmaRmemAWarpSpecializedILi4ENS5_IJNS4_1CILi1EEESB_SB_EEENS1_35KernelTmaWarpSpecializedCooperativeEEENS5_IJNSA_ILi256EEENSA_ILi128EEENSA_ILi32EEEEEENS_10tfloat32_tENS5_IJlSB_lEEESJ_NS5_IJSB_llEEENS4_8TiledMMAINS4_8MMA_AtomIJNS4_4SM904GMMA30MMA_64x128x8_F32TF32TF32_RS_TNILNSP_7ScaleInE1ELSR_1EEEEEENS4_6LayoutINS5_IJNSA_ILi2EEESB_SB_EEENS5_IJSB_NSA_ILi0EEESX_EEEEENS5_IJNS4_10UnderscoreES10_S10_EEEEENS4_13SM90_TMA_LOADENS4_14ComposedLayoutINS4_7SwizzleILi3ELi4ELi3EEENS4_18smem_ptr_flag_bitsILi32EEENSU_INS5_IJNSA_ILi8EEESH_EEENS5_IJSH_SB_EEEEEEEvNS4_8identityES13_NS14_INS15_ILi1ELi4ELi3EEES18_NSU_INS5_IJS19_S19_EEENS5_IJSB_S19_EEEEEEENS4_9Copy_AtomIJNS4_39AutoVectorizingCopyWithAssumedAlignmentILi128EEESJ_EEES1E_EENS_8epilogue10collective6detail29Sm90TmaWarpSpecializedAdapterINS1Q_15DefaultEpilogueISJ_SK_SK_NS1P_6thread17LinearCombinationISJ_Li1EffLNS1U_9ScaleType4KindE0ELNS_15FloatRoundStyleE2ESJ_EENS1_15EpilogueDefaultEEEEEvvEEEEvNT_6ParamsE,"",@"SHT_CUDA_INFO"
	.sectionflags	@""
	.align	4


	//----- nvinfo : EIATTR_CUDA_API_VERSION
	.align		4
        /*0000*/ 	.byte	0x04, 0x37
        /*0002*/ 	.short	(.L_22 - .L_21)
.L_21:
        /*0004*/ 	.word	0x00000082


	//----- nvinfo : EIATTR_KPARAM_INFO
	.align		4
.L_22:
        /*0008*/ 	.byte	0x04, 0x17
        /*000a*/ 	.short	(.L_24 - .L_23)
.L_23:
        /*000c*/ 	.word	0x00000000
        /*0010*/ 	.short	0x0000
        /*0012*/ 	.short	0x0070
        /*0014*/ 	.byte	0x00, 0xf0, 0x01, 0x10


	//----- nvinfo : EIATTR_SPARSE_MMA_MASK
	.align		4
.L_24:
        /*0018*/ 	.byte	0x03, 0x50
        /*001a*/ 	.short	0x0000


	//----- nvinfo : EIATTR_MAXREG_COUNT
	.align		4
        /*001c*/ 	.byte	0x03, 0x1b
        /*001e*/ 	.short	0x00a8


	//----- nvinfo : EIATTR_NUM_BARRIERS
	.align		4
        /*0020*/ 	.byte	0x02, 0x4c
        /*0022*/ 	.byte	0x01
	.zero		1


	//----- nvinfo : EIATTR_EXTERNS
	.align		4
        /*0024*/ 	.byte	0x04, 0x0f
        /*0026*/ 	.short	(.L_26 - .L_25)


	//   ....[0]....
	.align		4
.L_25:
        /*0028*/ 	.word	index@(__assertfail)


	//----- nvinfo : EIATTR_ANNOTATIONS
	.align		4
.L_26:
        /*002c*/ 	.byte	0x04, 0x55
        /*002e*/ 	.short	(.L_28 - .L_27)


	//   ....[0]....
.L_27:
        /*0030*/ 	.word	0x00000001
        /*0034*/ 	.byte	0x90, 0x05, 0x00, 0x00, 0x01, 0x00, 0x00, 0x00, 0xb0, 0x05, 0x00, 0x00, 0x01, 0x00, 0x00, 0x00
        /* <DEDUP_REMOVED lines=33> */
        /*0254*/ 	.byte	0x90, 0xd9, 0x00, 0x00, 0x01, 0x00, 0x00, 0x00, 0xa0, 0xd9, 0x00, 0x00


	//----- nvinfo : EIATTR_MERCURY_ISA_VERSION
	.align		4
.L_28:
        /*0260*/ 	.byte	0x03, 0x5f
        /*0262*/ 	.short	0x0101


	//----- nvinfo : EIATTR_INT_WARP_WIDE_INSTR_OFFSETS
	.align		4
        /*0264*/ 	.byte	0x04, 0x31
        /*0266*/ 	.short	(.L_30 - .L_29)


	//   ....[0]....
.L_29:
        /*0268*/ 	.word	0x000003f0


	//   ....[1]....
        /*026c*/ 	.word	0x00000400


	//   ....[2]....
        /*0270*/ 	.word	0x000004d0


	//----- nvinfo : EIATTR_COOP_GROUP_MASK_REGIDS
	.align		4
.L_30:
        /*0274*/ 	.byte	0x04, 0x29
        /*0276*/ 	.short	(.L_32 - .L_31)


	//   ....[0]....
.L_31:
        /*0278*/ 	.word	0xffffffff


	//   ....[1]....
        /*027c*/ 	.word	0xffffffff


	//   ....[2]....
        /*0280*/ 	.word	0xffffffff


	//   ....[3]....
        /*0284*/ 	.word	0xffffffff


	//   ....[4]....
        /*0288*/ 	.word	0x0500000f


	//----- nvinfo : EIATTR_COOP_GROUP_INSTR_OFFSETS
	.align		4
.L_32:
        /*028c*/ 	.byte	0x04, 0x28
        /*028e*/ 	.short	(.L_34 - .L_33)


	//   ....[0]....
.L_33:
        /*0290*/ 	.word	0x00000070


	//   ....[1]....
        /*0294*/ 	.word	0x00000080


	//   ....[2]....
        /*0298*/ 	.word	0x00000140


	//   ....[3]....
        /*029c*/ 	.word	0x000002d0


	//   ....[4]....
        /*02a0*/ 	.word	0x0000dc60


	//----- nvinfo : EIATTR_REG_RECONFIG
	.align		4
.L_34:
        /*02a4*/ 	.byte	0x01, 0x54
	.zero		2


	//----- nvinfo : EIATTR_SYSCALL_OFFSETS
	.align		4
        /*02a8*/ 	.byte	0x04, 0x46
        /*02aa*/ 	.short	(.L_36 - .L_35)


	//   ....[0]....
.L_35:
        /*02ac*/ 	.word	0x00001110


	//   ....[1]....
        /*02b0*/ 	.word	0x00001240


	//   ....[2]....
        /*02b4*/ 	.word	0x00001330


	//   ....[3]....
        /*02b8*/ 	.word	0x0000c1b0


	//   ....[4]....
        /*02bc*/ 	.word	0x0000c2e0


	//----- nvinfo : EIATTR_MBARRIER_INSTR_OFFSETS
	.align		4
.L_36:
        /*02c0*/ 	.byte	0x04, 0x39
        /*02c2*/ 	.short	(.L_38 - .L_37)


	//   ....[0]....
.L_37:
        /*02c4*/ 	.word	0x00000240
        /*02c8*/ 	.word	0x000000ff
        /*02cc*/ 	.word	0x00000000
        /*02d0*/ 	.short	0x0100
        /*02d2*/ 	.byte	0x08
	.zero		1


	//   ....[1]....
        /*02d4*/ 	.word	0x00000250
        /*02d8*/ 	.word	0x000000ff
        /*02dc*/ 	.word	0x00000020
        /*02e0*/ 	.short	0x0100
        /*02e2*/ 	.byte	0x08
	.zero		1


	//   ....[2]....
        /*02e4*/ 	.word	0x00000260
        /*02e8*/ 	.word	0x000000ff
        /*02ec*/ 	.word	0x00000008
        /*02f0*/ 	.short	0x0100
        /*02f2*/ 	.byte	0x08
	.zero		1


	//   ....[3]....
        /*02f4*/ 	.word	0x00000270
        /*02f8*/ 	.word	0x000000ff
        /*02fc*/ 	.word	0x00000028
        /*0300*/ 	.short	0x0100
        /*0302*/ 	.byte	0x08
	.zero		1


	//   ....[4]....
        /*0304*/ 	.word	0x00000280
        /*0308*/ 	.word	0x000000ff
        /*030c*/ 	.word	0x00000010
        /*0310*/ 	.short	0x0100
        /*0312*/ 	.byte	0x08
	.zero		1


	//   ....[5]....
        /*0314*/ 	.word	0x00000290
        /*0318*/ 	.word	0x000000ff
        /*031c*/ 	.word	0x00000030
        /*0320*/ 	.short	0x0100
        /*0322*/ 	.byte	0x08
	.zero		1


	//   ....[6]....
        /*0324*/ 	.word	0x000002a0
        /*0328*/ 	.word	0x000000ff
        /*032c*/ 	.word	0x00000018
        /*0330*/ 	.short	0x0100
        /*0332*/ 	.byte	0x08
	.zero		1


	//   ....[7]....
        /*0334*/ 	.word	0x000002b0
        /*0338*/ 	.word	0x000000ff
        /*033c*/ 	.word	0x00000038
        /*0340*/ 	.short	0x0100
        /*0342*/ 	.byte	0x08
	.zero		1


	//   ....[8]....
        /*0344*/ 	.word	0x00000540
        /*0348*/ 	.word	0x000000ff
        /*034c*/ 	.word	0x00000050
        /*0350*/ 	.short	0x0100
        /*0352*/ 	.byte	0x06
	.zero		1


	//   ....[9]....
        /*0354*/ 	.word	0x000005d0
        /*0358*/ 	.word	0x000000ff
        /*035c*/ 	.word	0x00000058
        /*0360*/ 	.short	0x0100
        /*0362*/ 	.byte	0x06
	.zero		1


	//   ....[10]....
        /*0364*/ 	.word	0x00001400
        /*0368*/ 	.word	0x00000003
        /*036c*/ 	.word	0x00000000
        /*0370*/ 	.short	0x010a
        /*0372*/ 	.byte	0x3f
	.zero		1


	//   ....[11]....
        /*0374*/ 	.word	0x00001440
        /*0378*/ 	.word	0x00000003
        /*037c*/ 	.word	0x00000000
        /*0380*/ 	.short	0x010a
        /*0382*/ 	.byte	0x3f
	.zero		1


	//   ....[12]....
        /*0384*/ 	.word	0x00001650
        /*0388*/ 	.word	0x00000003
        /*038c*/ 	.word	0x00000000
        /*0390*/ 	.short	0x010a
        /*0392*/ 	.byte	0x3f
	.zero		1


	//   ....[13]....
        /*0394*/ 	.word	0x00001b70
        /*0398*/ 	.word	0x00000003
        /*039c*/ 	.word	0x00000000
        /*03a0*/ 	.short	0x010a
        /*03a2*/ 	.byte	0x3f
	.zero		1


	//   ....[14]....
        /*03a4*/ 	.word	0x00001e30
        /*03a8*/ 	.word	0x0000000c
        /*03ac*/ 	.word	0x00000000
        /*03b0*/ 	.short	0x010a
        /*03b2*/ 	.byte	0x3f
	.zero		1


	//   ....[15]....
        /*03b4*/ 	.word	0x00002140
        /*03b8*/ 	.word	0x000000ff
        /*03bc*/ 	.word	0x00000000
        /*03c0*/ 	.short	0x0101
        /*03c2*/ 	.byte	0x06
	.zero		1


	//   ....[16]....
        /*03c4*/ 	.word	0x00002330
        /*03c8*/ 	.word	0x0000000c
        /*03cc*/ 	.word	0x00000000
        /*03d0*/ 	.short	0x010a
        /*03d2*/ 	.byte	0x3f
	.zero		1


	//   ....[17]....
        /*03d4*/ 	.word	0x00002820
        /*03d8*/ 	.word	0x000000ff
        /*03dc*/ 	.word	0x00000000
        /*03e0*/ 	.short	0x0101
        /*03e2*/ 	.byte	0x04
	.zero		1


	//   ....[18]....
        /*03e4*/ 	.word	0x00002b10
        /*03e8*/ 	.word	0x000000ff
        /*03ec*/ 	.word	0x00000000
        /*03f0*/ 	.short	0x0101
        /*03f2*/ 	.byte	0x04
	.zero		1


	//   ....[19]....
        /*03f4*/ 	.word	0x0000c5e0
        /*03f8*/ 	.word	0x00000024
        /*03fc*/ 	.word	0x00000020
        /*0400*/ 	.short	0x010a
        /*0402*/ 	.byte	0x3f
	.zero		1


	//   ....[20]....
        /*0404*/ 	.word	0x0000d250
        /*0408*/ 	.word	0x00000003
        /*040c*/ 	.word	0x00000058
        /*0410*/ 	.short	0x0101
        /*0412*/ 	.byte	0x3f
	.zero		1


	//   ....[21]....
        /*0414*/ 	.word	0x0000da30
        /*0418*/ 	.word	0x00000007
        /*041c*/ 	.word	0x00000000
        /*0420*/ 	.short	0x010a
        /*0422*/ 	.byte	0x3f
	.zero		1


	//   ....[22]....
        /*0424*/ 	.word	0x0000daa0
        /*0428*/ 	.word	0x00000008
        /*042c*/ 	.word	0x00000000
        /*0430*/ 	.short	0x010a
        /*0432*/ 	.byte	0x3f
	.zero		1


	//   ....[23]....
        /*0434*/ 	.word	0x0000db30
        /*0438*/ 	.word	0x0000000b
        /*043c*/ 	.word	0x00000000
        /*0440*/ 	.short	0x010a
        /*0442*/ 	.byte	0x3f
	.zero		1


	//   ....[24]....
        /*0444*/ 	.word	0x0000dbc0
        /*0448*/ 	.word	0x00000003
        /*044c*/ 	.word	0x00000000
        /*0450*/ 	.short	0x010a
        /*0452*/ 	.byte	0x3f
	.zero		1


	//   ....[25]....
        /*0454*/ 	.word	0x0000dc90
        /*0458*/ 	.word	0x00000003
        /*045c*/ 	.word	0x00000000
        /*0460*/ 	.short	0x010a
        /*0462*/ 	.byte	0x3f
	.zero		1


	//   ....[26]....
        /*0464*/ 	.word	0x0000dce0
        /*0468*/ 	.word	0x00000003
        /*046c*/ 	.word	0x00000000
        /*0470*/ 	.short	0x010a
        /*0472*/ 	.byte	0x3f
	.zero		1


	//   ....[27]....
        /*0474*/ 	.word	0x0000dd30
        /*0478*/ 	.word	0x0000000c
        /*047c*/ 	.word	0x00000000
        /*0480*/ 	.short	0x010a
        /*0482*/ 	.byte	0x3f
	.zero		1


	//   ....[28]....
        /*0484*/ 	.word	0x0000de00
        /*0488*/ 	.word	0x00000024
        /*048c*/ 	.word	0x00000020
        /*0490*/ 	.short	0x010a
        /*0492*/ 	.byte	0x3f
	.zero		1


	//   ....[29]....
        /*0494*/ 	.word	0x0000ded0
        /*0498*/ 	.word	0x00000007
        /*049c*/ 	.word	0x00000000
        /*04a0*/ 	.short	0x010a
        /*04a2*/ 	.byte	0x3f
	.zero		1


	//   ....[30]....
        /*04a4*/ 	.word	0x0000df20
        /*04a8*/ 	.word	0x00000008
        /*04ac*/ 	.word	0x00000000
        /*04b0*/ 	.short	0x010a
        /*04b2*/ 	.byte	0x3f
	.zero		1


	//   ....[31]....
        /*04b4*/ 	.word	0x0000df70
        /*04b8*/ 	.word	0x0000000b
        /*04bc*/ 	.word	0x00000000
        /*04c0*/ 	.short	0x010a
        /*04c2*/ 	.byte	0x3f
	.zero		1


	//----- nvinfo : EIATTR_NUM_MBARRIERS
	.align		4
.L_38:
        /*04c4*/ 	.byte	0x03, 0x38
        /*04c6*/ 	.short	0x000a


	//----- nvinfo : EIATTR_EXIT_INSTR_OFFSETS
	.align		4
        /*04c8*/ 	.byte	0x04, 0x1c
        /*04ca*/ 	.short	(.L_40 - .L_39)


	//   ....[0]....
.L_39:
        /*04cc*/ 	.word	0x00000620


	//   ....[1]....
        /*04d0*/ 	.word	0x00000f20


	//   ....[2]....
        /*04d4*/ 	.word	0x0000b690


	//   ....[3]....
        /*04d8*/ 	.word	0x0000bd20


	//   ....[4]....
        /*04dc*/ 	.word	0x0000dc10


	//----- nvinfo : EIATTR_MAX_THREADS
	.align		4
.L_40:
        /*04e0*/ 	.byte	0x04, 0x05
        /*04e2*/ 	.short	(.L_42 - .L_41)
.L_41:
        /*04e4*/ 	.word	0x00000180
        /*04e8*/ 	.word	0x00000001
        /*04ec*/ 	.word	0x00000001


	//----- nvinfo : EIATTR_CRS_STACK_SIZE
	.align		4
.L_42:
        /*04f0*/ 	.byte	0x04, 0x1e
        /*04f2*/ 	.short	(.L_44 - .L_43)
.L_43:
        /*04f4*/ 	.word	0x00000000


	//----- nvinfo : EIATTR_CBANK_PARAM_SIZE
	.align		4
.L_44:
        /*04f8*/ 	.byte	0x03, 0x19
        /*04fa*/ 	.short	0x0470


	//----- nvinfo : EIATTR_PARAM_CBANK
	.align		4
        /*04fc*/ 	.byte	0x04, 0x0a
        /*04fe*/ 	.short	(.L_46 - .L_45)
	.align		4
.L_45:
        /*0500*/ 	.word	index@(.nv.constant0._ZN7cutlass13device_kernelINS_4gemm6kernel13GemmUniversalIN4cute5tupleIJiiiiEEENS1_10collective13CollectiveMmaINS1_39MainloopSm90TmaGmmaRmemAWarpSpecializedILi4ENS5_IJNS4_1CILi1EEESB_SB_EEENS1_35KernelTmaWarpSpecializedCooperativeEEENS5_IJNSA_ILi256EEENSA_ILi128EEENSA_ILi32EEEEEENS_10tfloat32_tENS5_IJlSB_lEEESJ_NS5_IJSB_llEEENS4_8TiledMMAINS4_8MMA_AtomIJNS4_4SM904GMMA30MMA_64x128x8_F32TF32TF32_RS_TNILNSP_7ScaleInE1ELSR_1EEEEEENS4_6LayoutINS5_IJNSA_ILi2EEESB_SB_EEENS5_IJSB_NSA_ILi0EEESX_EEEEENS5_IJNS4_10UnderscoreES10_S10_EEEEENS4_13SM90_TMA_LOADENS4_14ComposedLayoutINS4_7SwizzleILi3ELi4ELi3EEENS4_18smem_ptr_flag_bitsILi32EEENSU_INS5_IJNSA_ILi8EEESH_EEENS5_IJSH_SB_EEEEEEEvNS4_8identityES13_NS14_INS15_ILi1ELi4ELi3EEES18_NSU_INS5_IJS19_S19_EEENS5_IJSB_S19_EEEEEEENS4_9Copy_AtomIJNS4_39AutoVectorizingCopyWithAssumedAlignmentILi128EEESJ_EEES1E_EENS_8epilogue10collective6detail29Sm90TmaWarpSpecializedAdapterINS1Q_15DefaultEpilogueISJ_SK_SK_NS1P_6thread17LinearCombinationISJ_Li1EffLNS1U_9ScaleType4KindE0ELNS_15FloatRoundStyleE2ESJ_EENS1_15EpilogueDefaultEEEEEvvEEEEvNT_6ParamsE)
        /*0504*/ 	.short	0x0210
        /*0506*/ 	.short	0x0470


	//----- nvinfo : EIATTR_SW_WAR
	.align		4
.L_46:
        /*0508*/ 	.byte	0x04, 0x36
        /*050a*/ 	.short	(.L_48 - .L_47)
.L_47:
        /*050c*/ 	.word	0x00000008
.L_48:


//--------------------- .nv.callgraph             --------------------------
	.section	.nv.callgraph,"",@"SHT_CUDA_CALLGRAPH"
	.align	4
	.sectionentsize	8
	.align		4
        /*0000*/ 	.word	0x00000000
	.align		4
        /*0004*/ 	.word	0xffffffff
	.align		4
        /*0008*/ 	.word	index@(_ZN7cutlass13device_kernelINS_4gemm6kernel13GemmUniversalIN4cute5tupleIJiiiiEEENS1_10collective13CollectiveMmaINS1_39MainloopSm90TmaGmmaRmemAWarpSpecializedILi4ENS5_IJNS4_1CILi1EEESB_SB_EEENS1_35KernelTmaWarpSpecializedCooperativeEEENS5_IJNSA_ILi256EEENSA_ILi128EEENSA_ILi32EEEEEENS_10tfloat32_tENS5_IJlSB_lEEESJ_NS5_IJSB_llEEENS4_8TiledMMAINS4_8MMA_AtomIJNS4_4SM904GMMA30MMA_64x128x8_F32TF32TF32_RS_TNILNSP_7ScaleInE1ELSR_1EEEEEENS4_6LayoutINS5_IJNSA_ILi2EEESB_SB_EEENS5_IJSB_NSA_ILi0EEESX_EEEEENS5_IJNS4_10UnderscoreES10_S10_EEEEENS4_13SM90_TMA_LOADENS4_14ComposedLayoutINS4_7SwizzleILi3ELi4ELi3EEENS4_18smem_ptr_flag_bitsILi32EEENSU_INS5_IJNSA_ILi8EEESH_EEENS5_IJSH_SB_EEEEEEEvNS4_8identityES13_NS14_INS15_ILi1ELi4ELi3EEES18_NSU_INS5_IJS19_S19_EEENS5_IJSB_S19_EEEEEEENS4_9Copy_AtomIJNS4_39AutoVectorizingCopyWithAssumedAlignmentILi128EEESJ_EEES1E_EENS_8epilogue10collective6detail29Sm90TmaWarpSpecializedAdapterINS1Q_15DefaultEpilogueISJ_SK_SK_NS1P_6thread17LinearCombinationISJ_Li1EffLNS1U_9ScaleType4KindE0ELNS_15FloatRoundStyleE2ESJ_EENS1_15EpilogueDefaultEEEEEvvEEEEvNT_6ParamsE)
	.align		4
        /*000c*/ 	.word	index@(__assertfail)
	.align		4
        /*0010*/ 	.word	0x00000000
	.align		4
        /*0014*/ 	.word	0xfffffffe
	.align		4
        /*0018*/ 	.word	0x00000000
	.align		4
        /*001c*/ 	.word	0xfffffffd
	.align		4
        /*0020*/ 	.word	0x00000000
	.align		4
        /*0024*/ 	.word	0xfffffffc


//--------------------- .nv.constant4             --------------------------
	.section	.nv.constant4,"a",@progbits
	.align	8
	.align		8
.nv.constant4:
        /*0000*/ 	.dword	__assertfail
	.align		8
        /*0008*/ 	.dword	__unnamed_1
	.align		8
        /*0010*/ 	.dword	__unnamed_2
	.align		8
        /*0018*/ 	.dword	_ZN40_INTERNAL_1ae06de8_4_k_cu_6932b34a_347984cuda3std3__45__cpo5beginE
	.align		8
        /*0020*/ 	.dword	_ZN40_INTERNAL_1ae06de8_4_k_cu_6932b34a_347984cuda3std3__45__cpo3endE
	.align		8
        /*0028*/ 	.dword	_ZN40_INTERNAL_1ae06de8_4_k_cu_6932b34a_347984cuda3std3__45__cpo6cbeginE
	.align		8
        /*0030*/ 	.dword	_ZN40_INTERNAL_1ae06de8_4_k_cu_6932b34a_347984cuda3std3__45__cpo4cendE
	.align		8
        /*0038*/ 	.dword	_ZN40_INTERNAL_1ae06de8_4_k_cu_6932b34a_347984cuda3std3__442_GLOBAL__N__1ae06de8_4_k_cu_6932b34a_347986ignoreE
	.align		8
        /*0040*/ 	.dword	_ZN40_INTERNAL_1ae06de8_4_k_cu_6932b34a_347984cuda3std3__419piecewise_constructE
	.align		8
        /*0048*/ 	.dword	_ZN40_INTERNAL_1ae06de8_4_k_cu_6932b34a_347984cuda3std3__48in_placeE
	.align		8
        /*0050*/ 	.dword	_ZN40_INTERNAL_1ae06de8_4_k_cu_6932b34a_347984cuda3std6ranges3__45__cpo4swapE
	.align		8
        /*0058*/ 	.dword	_ZN40_INTERNAL_1ae06de8_4_k_cu_6932b34a_347984cuda3std6ranges3__45__cpo9iter_moveE
	.align		8
        /*0060*/ 	.dword	_ZN40_INTERNAL_1ae06de8_4_k_cu_6932b34a_347984cute7productE
	.align		8
        /*0068*/ 	.dword	_ZN40_INTERNAL_1ae06de8_4_k_cu_6932b34a_347984cute1_E
	.align		8
        /*0070*/ 	.dword	$str$24
	.align		8
        /*0078*/ 	.dword	$str$25


//--------------------- .text._ZN7cutlass13device_kernelINS_4gemm6kernel13GemmUniversalIN4cute5tupleIJiiiiEEENS1_10collective13CollectiveMmaINS1_39MainloopSm90TmaGmmaRmemAWarpSpecializedILi4ENS5_IJNS4_1CILi1EEESB_SB_EEENS1_35KernelTmaWarpSpecializedCooperativeEEENS5_IJNSA_ILi256EEENSA_ILi128EEENSA_ILi32EEEEEENS_10tfloat32_tENS5_IJlSB_lEEESJ_NS5_IJSB_llEEENS4_8TiledMMAINS4_8MMA_AtomIJNS4_4SM904GMMA30MMA_64x128x8_F32TF32TF32_RS_TNILNSP_7ScaleInE1ELSR_1EEEEEENS4_6LayoutINS5_IJNSA_ILi2EEESB_SB_EEENS5_IJSB_NSA_ILi0EEESX_EEEEENS5_IJNS4_10UnderscoreES10_S10_EEEEENS4_13SM90_TMA_LOADENS4_14ComposedLayoutINS4_7SwizzleILi3ELi4ELi3EEENS4_18smem_ptr_flag_bitsILi32EEENSU_INS5_IJNSA_ILi8EEESH_EEENS5_IJSH_SB_EEEEEEEvNS4_8identityES13_NS14_INS15_ILi1ELi4ELi3EEES18_NSU_INS5_IJS19_S19_EEENS5_IJSB_S19_EEEEEEENS4_9Copy_AtomIJNS4_39AutoVectorizingCopyWithAssumedAlignmentILi128EEESJ_EEES1E_EENS_8epilogue10collective6detail29Sm90TmaWarpSpecializedAdapterINS1Q_15DefaultEpilogueISJ_SK_SK_NS1P_6thread17LinearCombinationISJ_Li1EffLNS1U_9ScaleType4KindE0ELNS_15FloatRoundStyleE2ESJ_EENS1_15EpilogueDefaultEEEEEvvEEEEvNT_6ParamsE --------------------------
	.section	.text._ZN7cutlass13device_kernelINS_4gemm6kernel13GemmUniversalIN4cute5tupleIJiiiiEEENS1_10collective13CollectiveMmaINS1_39MainloopSm90TmaGmmaRmemAWarpSpecializedILi4ENS5_IJNS4_1CILi1EEESB_SB_EEENS1_35KernelTmaWarpSpecializedCooperativeEEENS5_IJNSA_ILi256EEENSA_ILi128EEENSA_ILi32EEEEEENS_10tfloat32_tENS5_IJlSB_lEEESJ_NS5_IJSB_llEEENS4_8TiledMMAINS4_8MMA_AtomIJNS4_4SM904GMMA30MMA_64x128x8_F32TF32TF32_RS_TNILNSP_7ScaleInE1ELSR_1EEEEEENS4_6LayoutINS5_IJNSA_ILi2EEESB_SB_EEENS5_IJSB_NSA_ILi0EEESX_EEEEENS5_IJNS4_10UnderscoreES10_S10_EEEEENS4_13SM90_TMA_LOADENS4_14ComposedLayoutINS4_7SwizzleILi3ELi4ELi3EEENS4_18smem_ptr_flag_bitsILi32EEENSU_INS5_IJNSA_ILi8EEESH_EEENS5_IJSH_SB_EEEEEEEvNS4_8identityES13_NS14_INS15_ILi1ELi4ELi3EEES18_NSU_INS5_IJS19_S19_EEENS5_IJSB_S19_EEEEEEENS4_9Copy_AtomIJNS4_39AutoVectorizingCopyWithAssumedAlignmentILi128EEESJ_EEES1E_EENS_8epilogue10collective6detail29Sm90TmaWarpSpecializedAdapterINS1Q_15DefaultEpilogueISJ_SK_SK_NS1P_6thread17LinearCombinationISJ_Li1EffLNS1U_9ScaleType4KindE0ELNS_15FloatRoundStyleE2ESJ_EENS1_15EpilogueDefaultEEEEEvvEEEEvNT_6ParamsE,"ax",@progbits
	.align	128
.text._ZN7cutlass13device_kernelINS_4gemm6kernel13GemmUniversalIN4cute5tupleIJiiiiEEENS1_10collective13CollectiveMmaINS1_39MainloopSm90TmaGmmaRmemAWarpSpecializedILi4ENS5_IJNS4_1CILi1EEESB_SB_EEENS1_35KernelTmaWarpSpecializedCooperativeEEENS5_IJNSA_ILi256EEENSA_ILi128EEENSA_ILi32EEEEEENS_10tfloat32_tENS5_IJlSB_lEEESJ_NS5_IJSB_llEEENS4_8TiledMMAINS4_8MMA_AtomIJNS4_4SM904GMMA30MMA_64x128x8_F32TF32TF32_RS_TNILNSP_7ScaleInE1ELSR_1EEEEEENS4_6LayoutINS5_IJNSA_ILi2EEESB_SB_EEENS5_IJSB_NSA_ILi0EEESX_EEEEENS5_IJNS4_10UnderscoreES10_S10_EEEEENS4_13SM90_TMA_LOADENS4_14ComposedLayoutINS4_7SwizzleILi3ELi4ELi3EEENS4_18smem_ptr_flag_bitsILi32EEENSU_INS5_IJNSA_ILi8EEESH_EEENS5_IJSH_SB_EEEEEEEvNS4_8identityES13_NS14_INS15_ILi1ELi4ELi3EEES18_NSU_INS5_IJS19_S19_EEENS5_IJSB_S19_EEEEEEENS4_9Copy_AtomIJNS4_39AutoVectorizingCopyWithAssumedAlignmentILi128EEESJ_EEES1E_EENS_8epilogue10collective6detail29Sm90TmaWarpSpecializedAdapterINS1Q_15DefaultEpilogueISJ_SK_SK_NS1P_6thread17LinearCombinationISJ_Li1EffLNS1U_9ScaleType4KindE0ELNS_15FloatRoundStyleE2ESJ_EENS1_15EpilogueDefaultEEEEEvvEEEEvNT_6ParamsE:
        .type           _ZN7cutlass13device_kernelINS_4gemm6kernel13GemmUniversalIN4cute5tupleIJiiiiEEENS1_10collective13CollectiveMmaINS1_39MainloopSm90TmaGmmaRmemAWarpSpecializedILi4ENS5_IJNS4_1CILi1EEESB_SB_EEENS1_35KernelTmaWarpSpecializedCooperativeEEENS5_IJNSA_ILi256EEENSA_ILi128EEENSA_ILi32EEEEEENS_10tfloat32_tENS5_IJlSB_lEEESJ_NS5_IJSB_llEEENS4_8TiledMMAINS4_8MMA_AtomIJNS4_4SM904GMMA30MMA_64x128x8_F32TF32TF32_RS_TNILNSP_7ScaleInE1ELSR_1EEEEEENS4_6LayoutINS5_IJNSA_ILi2EEESB_SB_EEENS5_IJSB_NSA_ILi0EEESX_EEEEENS5_IJNS4_10UnderscoreES10_S10_EEEEENS4_13SM90_TMA_LOADENS4_14ComposedLayoutINS4_7SwizzleILi3ELi4ELi3EEENS4_18smem_ptr_flag_bitsILi32EEENSU_INS5_IJNSA_ILi8EEESH_EEENS5_IJSH_SB_EEEEEEEvNS4_8identityES13_NS14_INS15_ILi1ELi4ELi3EEES18_NSU_INS5_IJS19_S19_EEENS5_IJSB_S19_EEEEEEENS4_9Copy_AtomIJNS4_39AutoVectorizingCopyWithAssumedAlignmentILi128EEESJ_EEES1E_EENS_8epilogue10collective6detail29Sm90TmaWarpSpecializedAdapterINS1Q_15DefaultEpilogueISJ_SK_SK_NS1P_6thread17LinearCombinationISJ_Li1EffLNS1U_9ScaleType4KindE0ELNS_15FloatRoundStyleE2ESJ_EENS1_15EpilogueDefaultEEEEEvvEEEEvNT_6ParamsE,@function
        .size           _ZN7cutlass13device_kernelINS_4gemm6kernel13GemmUniversalIN4cute5tupleIJiiiiEEENS1_10collective13CollectiveMmaINS1_39MainloopSm90TmaGmmaRmemAWarpSpecializedILi4ENS5_IJNS4_1CILi1EEESB_SB_EEENS1_35KernelTmaWarpSpecializedCooperativeEEENS5_IJNSA_ILi256EEENSA_ILi128EEENSA_ILi32EEEEEENS_10tfloat32_tENS5_IJlSB_lEEESJ_NS5_IJSB_llEEENS4_8TiledMMAINS4_8MMA_AtomIJNS4_4SM904GMMA30MMA_64x128x8_F32TF32TF32_RS_TNILNSP_7ScaleInE1ELSR_1EEEEEENS4_6LayoutINS5_IJNSA_ILi2EEESB_SB_EEENS5_IJSB_NSA_ILi0EEESX_EEEEENS5_IJNS4_10UnderscoreES10_S10_EEEEENS4_13SM90_TMA_LOADENS4_14ComposedLayoutINS4_7SwizzleILi3ELi4ELi3EEENS4_18smem_ptr_flag_bitsILi32EEENSU_INS5_IJNSA_ILi8EEESH_EEENS5_IJSH_SB_EEEEEEEvNS4_8identityES13_NS14_INS15_ILi1ELi4ELi3EEES18_NSU_INS5_IJS19_S19_EEENS5_IJSB_S19_EEEEEEENS4_9Copy_AtomIJNS4_39AutoVectorizingCopyWithAssumedAlignmentILi128EEESJ_EEES1E_EENS_8epilogue10collective6detail29Sm90TmaWarpSpecializedAdapterINS1Q_15DefaultEpilogueISJ_SK_SK_NS1P_6thread17LinearCombinationISJ_Li1EffLNS1U_9ScaleType4KindE0ELNS_15FloatRoundStyleE2ESJ_EENS1_15EpilogueDefaultEEEEEvvEEEEvNT_6ParamsE,(.L_x_335 - _ZN7cutlass13device_kernelINS_4gemm6kernel13GemmUniversalIN4cute5tupleIJiiiiEEENS1_10collective13CollectiveMmaINS1_39MainloopSm90TmaGmmaRmemAWarpSpecializedILi4ENS5_IJNS4_1CILi1EEESB_SB_EEENS1_35KernelTmaWarpSpecializedCooperativeEEENS5_IJNSA_ILi256EEENSA_ILi128EEENSA_ILi32EEEEEENS_10tfloat32_tENS5_IJlSB_lEEESJ_NS5_IJSB_llEEENS4_8TiledMMAINS4_8MMA_AtomIJNS4_4SM904GMMA30MMA_64x128x8_F32TF32TF32_RS_TNILNSP_7ScaleInE1ELSR_1EEEEEENS4_6LayoutINS5_IJNSA_ILi2EEESB_SB_EEENS5_IJSB_NSA_ILi0EEESX_EEEEENS5_IJNS4_10UnderscoreES10_S10_EEEEENS4_13SM90_TMA_LOADENS4_14ComposedLayoutINS4_7SwizzleILi3ELi4ELi3EEENS4_18smem_ptr_flag_bitsILi32EEENSU_INS5_IJNSA_ILi8EEESH_EEENS5_IJSH_SB_EEEEEEEvNS4_8identityES13_NS14_INS15_ILi1ELi4ELi3EEES18_NSU_INS5_IJS19_S19_EEENS5_IJSB_S19_EEEEEEENS4_9Copy_AtomIJNS4_39AutoVectorizingCopyWithAssumedAlignmentILi128EEESJ_EEES1E_EENS_8epilogue10collective6detail29Sm90TmaWarpSpecializedAdapterINS1Q_15DefaultEpilogueISJ_SK_SK_NS1P_6thread17LinearCombinationISJ_Li1EffLNS1U_9ScaleType4KindE0ELNS_15FloatRoundStyleE2ESJ_EENS1_15EpilogueDefaultEEEEEvvEEEEvNT_6ParamsE)
        .other          _ZN7cutlass13device_kernelINS_4gemm6kernel13GemmUniversalIN4cute5tupleIJiiiiEEENS1_10collective13CollectiveMmaINS1_39MainloopSm90TmaGmmaRmemAWarpSpecializedILi4ENS5_IJNS4_1CILi1EEESB_SB_EEENS1_35KernelTmaWarpSpecializedCooperativeEEENS5_IJNSA_ILi256EEENSA_ILi128EEENSA_ILi32EEEEEENS_10tfloat32_tENS5_IJlSB_lEEESJ_NS5_IJSB_llEEENS4_8TiledMMAINS4_8MMA_AtomIJNS4_4SM904GMMA30MMA_64x128x8_F32TF32TF32_RS_TNILNSP_7ScaleInE1ELSR_1EEEEEENS4_6LayoutINS5_IJNSA_ILi2EEESB_SB_EEENS5_IJSB_NSA_ILi0EEESX_EEEEENS5_IJNS4_10UnderscoreES10_S10_EEEEENS4_13SM90_TMA_LOADENS4_14ComposedLayoutINS4_7SwizzleILi3ELi4ELi3EEENS4_18smem_ptr_flag_bitsILi32EEENSU_INS5_IJNSA_ILi8EEESH_EEENS5_IJSH_SB_EEEEEEEvNS4_8identityES13_NS14_INS15_ILi1ELi4ELi3EEES18_NSU_INS5_IJS19_S19_EEENS5_IJSB_S19_EEEEEEENS4_9Copy_AtomIJNS4_39AutoVectorizingCopyWithAssumedAlignmentILi128EEESJ_EEES1E_EENS_8epilogue10collective6detail29Sm90TmaWarpSpecializedAdapterINS1Q_15DefaultEpilogueISJ_SK_SK_NS1P_6thread17LinearCombinationISJ_Li1EffLNS1U_9ScaleType4KindE0ELNS_15FloatRoundStyleE2ESJ_EENS1_15EpilogueDefaultEEEEEvvEEEEvNT_6ParamsE,@"STO_CUDA_ENTRY STV_DEFAULT"
_ZN7cutlass13device_kernelINS_4gemm6kernel13GemmUniversalIN4cute5tupleIJiiiiEEENS1_10collective13CollectiveMmaINS1_39MainloopSm90TmaGmmaRmemAWarpSpecializedILi4ENS5_IJNS4_1CILi1EEESB_SB_EEENS1_35KernelTmaWarpSpecializedCooperativeEEENS5_IJNSA_ILi256EEENSA_ILi128EEENSA_ILi32EEEEEENS_10tfloat32_tENS5_IJlSB_lEEESJ_NS5_IJSB_llEEENS4_8TiledMMAINS4_8MMA_AtomIJNS4_4SM904GMMA30MMA_64x128x8_F32TF32TF32_RS_TNILNSP_7ScaleInE1ELSR_1EEEEEENS4_6LayoutINS5_IJNSA_ILi2EEESB_SB_EEENS5_IJSB_NSA_ILi0EEESX_EEEEENS5_IJNS4_10UnderscoreES10_S10_EEEEENS4_13SM90_TMA_LOADENS4_14ComposedLayoutINS4_7SwizzleILi3ELi4ELi3EEENS4_18smem_ptr_flag_bitsILi32EEENSU_INS5_IJNSA_ILi8EEESH_EEENS5_IJSH_SB_EEEEEEEvNS4_8identityES13_NS14_INS15_ILi1ELi4ELi3EEES18_NSU_INS5_IJS19_S19_EEENS5_IJSB_S19_EEEEEEENS4_9Copy_AtomIJNS4_39AutoVectorizingCopyWithAssumedAlignmentILi128EEESJ_EEES1E_EENS_8epilogue10collective6detail29Sm90TmaWarpSpecializedAdapterINS1Q_15DefaultEpilogueISJ_SK_SK_NS1P_6thread17LinearCombinationISJ_Li1EffLNS1U_9ScaleType4KindE0ELNS_15FloatRoundStyleE2ESJ_EENS1_15EpilogueDefaultEEEEEvvEEEEvNT_6ParamsE:
[----:B------:R-:W0:Y:S02]  /*0000*/  LDC R1, c[0x0][0x28] ;  /* 0x00000a00ff017b82 */ /* 0x000e240000000800 */
[----:B0-----:R-:W-:Y:S01]  /*0010*/  VIADD R1, R1, 0xffffffb8 ;  /* 0xffffffb801017836 */ /* 0x001fe20000000000 */
[----:B------:R-:W0:Y:S01]  /*0020*/  S2R R2, SR_TID.X ;  /* 0x0000000000027919 */ /* 0x000e220000002100 */
[----:B------:R-:W-:Y:S01]  /*0030*/  ELECT P0, URZ, PT ;  /* 0x00000000003f782f */ /* 0x000fe20003800000 */
[----:B------:R-:W-:Y:S01]  /*0040*/  BSSY B0, `(.L_x_0) ;  /* 0x000000f000007945 */ /* 0x000fe20003800000 */
[--C-:B0-----:R-:W-:Y:S02]  /*0050*/  SHF.R.U32.HI R0, RZ, 0x5, R2.reuse ;  /* 0x00000005ff007819 */ /* 0x101fe40000011602 */
[----:B------:R-:W-:-:S03]  /*0060*/  SHF.R.U32.HI R19, RZ, 0x7, R2 ;  /* 0x00000007ff137819 */ /* 0x000fc60000011602 */
[----:B------:R-:W0:Y:S04]  /*0070*/  SHFL.IDX PT, R3, R0, RZ, 0x1f ;  /* 0x00001fff00037589 */ /* 0x000e2800000e0000 */
[----:B------:R1:W2:Y:S01]  /*0080*/  SHFL.IDX PT, R5, R19, RZ, 0x1f ;  /* 0x00001fff13057589 */ /* 0x0002a200000e0000 */
[----:B0-----:R-:W-:-:S13]  /*0090*/  ISETP.NE.OR P0, PT, R3, RZ, !P0 ;  /* 0x000000ff0300720c */ /* 0x001fda0004705670 */
[----:B-12---:R-:W-:Y:S05]  /*00a0*/  @P0 BRA `(.L_x_1) ;  /* 0x0000000000200947 */ /* 0x006fea0003800000 */
[----:B------:R-:W-:Y:S02]  /*00b0*/  ULDC.64 UR4, c[0x0][0x198] ;  /* 0x0000660000047ab9 */ /* 0x000fe40000000a00 */
[----:B------:R-:W-:Y:S02]  /*00c0*/  UIADD3 UR6, UP0, UR4, 0xf0, URZ ;  /* 0x000000f004067890 */ /* 0x000fe4000ff1e03f */
[----:B------:R-:W-:Y:S02]  /*00d0*/  UIADD3 UR4, UP1, UR4, 0x1f0, URZ ;  /* 0x000001f004047890 */ /* 0x000fe4000ff3e03f */
[----:B------:R-:W-:Y:S02]  /*00e0*/  UIADD3.X UR7, URZ, UR5, URZ, UP0, !UPT ;  /* 0x000000053f077290 */ /* 0x000fe400087fe43f */
[----:B------:R-:W-:-:S07]  /*00f0*/  UIADD3.X UR5, URZ, UR5, URZ, UP1, !UPT ;  /* 0x000000053f057290 */ /* 0x000fce0008ffe43f */
[----:B------:R0:W-:Y:S02]  /*0100*/  UTMACCTL.PF [UR6] ;  /* 0x00000000060079b9 */ /* 0x0001e40008040000 */
[----:B------:R0:W-:Y:S02]  /*0110*/  UTMACCTL.PF [UR4] ;  /* 0x00000000040079b9 */ /* 0x0001e40008040000 */
[----:B0-----:R-:W-:Y:S01]  /*0120*/  NOP ;  /* 0x0000000000007918 */ /* 0x001fe20000000000 */
.L_x_1:
[----:B------:R-:W-:Y:S05]  /*0130*/  BSYNC B0 ;  /* 0x0000000000007941 */ /* 0x000fea0003800000 */
.L_x_0:
[----:B------:R-:W0:Y:S02]  /*0140*/  SHFL.IDX PT, R2, R0, RZ, 0x1f ;  /* 0x00001fff00027589 */ /* 0x000e2400000e0000 */
[----:B0-----:R-:W-:-:S13]  /*0150*/  ISETP.NE.AND P0, PT, R2, RZ, PT ;  /* 0x000000ff0200720c */ /* 0x001fda0003f05270 */
[----:B------:R-:W-:Y:S05]  /*0160*/  @P0 BRA `(.L_x_2) ;  /* 0x0000000000580947 */ /* 0x000fea0003800000 */
[----:B------:R-:W0:Y:S01]  /*0170*/  S2UR UR8, SR_CgaCtaId ;  /* 0x00000000000879c3 */ /* 0x000e220000008800 */
[----:B------:R-:W-:Y:S01]  /*0180*/  UMOV UR4, 0x400 ;  /* 0x0000040000047882 */ /* 0x000fe20000000000 */
[----:B------:R-:W-:Y:S01]  /*0190*/  UMOV UR5, 0x1 ;  /* 0x0000000100057882 */ /* 0x000fe20000000000 */
[----:B------:R-:W-:Y:S01]  /*01a0*/  UMOV UR6, 0x100 ;  /* 0x0000010000067882 */ /* 0x000fe20000000000 */
[----:B------:R-:W-:Y:S01]  /*01b0*/  ELECT P0, URZ, PT ;  /* 0x00000000003f782f */ /* 0x000fe20003800000 */
[----:B------:R-:W-:-:S04]  /*01c0*/  UIADD3 UR6, -UR6, 0x100000, URZ ;  /* 0x0010000006067890 */ /* 0x000fc8000fffe13f */
[----:B------:R-:W-:Y:S02]  /*01d0*/  USHF.L.U32 UR7, UR6, 0xb, URZ ;  /* 0x0000000b06077899 */ /* 0x000fe4000800063f */
[----:B------:R-:W-:Y:S02]  /*01e0*/  USHF.L.U32 UR6, UR6, 0x1, URZ ;  /* 0x0000000106067899 */ /* 0x000fe4000800063f */
[----:B0-----:R-:W-:Y:S02]  /*01f0*/  ULEA UR8, UR8, UR4, 0x18 ;  /* 0x0000000408087291 */ /* 0x001fe4000f8ec03f */
[----:B------:R-:W-:-:S04]  /*0200*/  UIADD3 UR4, -UR5, 0x100000, URZ ;  /* 0x0010000005047890 */ /* 0x000fc8000fffe13f */
[----:B------:R-:W-:Y:S02]  /*0210*/  USHF.L.U32 UR5, UR4, 0xb, URZ ;  /* 0x0000000b04057899 */ /* 0x000fe4000800063f */
[----:B------:R-:W-:Y:S01]  /*0220*/  USHF.L.U32 UR4, UR4, 0x1, URZ ;  /* 0x0000000104047899 */ /* 0x000fe2000800063f */
[----:B------:R-:W0:Y:S11]  /*0230*/  FENCE.VIEW.ASYNC.S ;  /* 0x00000000000073c6 */ /* 0x000e360000000000 */
[----:B0-----:R0:W1:Y:S01]  /*0240*/  SYNCS.EXCH.64 URZ, [UR8], UR4 ;  /* 0x00000004083f75b2 */ /* 0x0010620008000100 */
[----:B------:R0:W2:Y:S01]  /*0250*/  SYNCS.EXCH.64 URZ, [UR8+0x20], UR6 ;  /* 0x00002006083f75b2 */ /* 0x0000a20008000100 */
[----:B------:R0:W3:Y:S01]  /*0260*/  SYNCS.EXCH.64 URZ, [UR8+0x8], UR4 ;  /* 0x00000804083f75b2 */ /* 0x0000e20008000100 */
[----:B------:R0:W4:Y:S01]  /*0270*/  SYNCS.EXCH.64 URZ, [UR8+0x28], UR6 ;  /* 0x00002806083f75b2 */ /* 0x0001220008000100 */
[----:B------:R0:W0:Y:S01]  /*0280*/  SYNCS.EXCH.64 URZ, [UR8+0x10], UR4 ;  /* 0x00001004083f75b2 */ /* 0x0000220008000100 */
[----:B------:R0:W0:Y:S01]  /*0290*/  SYNCS.EXCH.64 URZ, [UR8+0x30], UR6 ;  /* 0x00003006083f75b2 */ /* 0x0000220008000100 */
[----:B------:R0:W0:Y:S01]  /*02a0*/  SYNCS.EXCH.64 URZ, [UR8+0x18], UR4 ;  /* 0x00001804083f75b2 */ /* 0x0000220008000100 */
[----:B------:R0:W0:Y:S01]  /*02b0*/  SYNCS.EXCH.64 URZ, [UR8+0x38], UR6 ;  /* 0x00003806083f75b2 */ /* 0x0000220008000100 */
[----:B------:R-:W-:Y:S01]  /*02c0*/  NOP ;  /* 0x0000000000007918 */ /* 0x000fe20000000000 */
.L_x_2:
[----:B------:R-:W5:Y:S01]  /*02d0*/  SHFL.IDX PT, R0, R0, RZ, 0x1f ;  /* 0x00001fff00007589 */ /* 0x000f6200000e0000 */
[----:B------:R-:W1:Y:S01]  /*02e0*/  LDC R2, c[0x0][0x65c] ;  /* 0x00019700ff027b82 */ /* 0x000e620000000800 */
[----:B------:R-:W-:Y:S02]  /*02f0*/  ELECT P0, URZ, PT ;  /* 0x00000000003f782f */ /* 0x000fe40003800000 */
[----:B------:R-:W-:Y:S01]  /*0300*/  SHF.R.S32.HI R6, RZ, 0x1f, R3 ;  /* 0x0000001fff067819 */ /* 0x000fe20000011403 */
[----:B------:R-:W2:Y:S01]  /*0310*/  S2R R4, SR_CTAID.Y ;  /* 0x0000000000047919 */ /* 0x000ea20000002600 */
[----:B0-----:R-:W-:Y:S01]  /*0320*/  UMOV UR4, 0x20 ;  /* 0x0000002000047882 */ /* 0x001fe20000000000 */
[C---:B------:R-:W-:Y:S01]  /*0330*/  ISETP.NE.AND P2, PT, R5.reuse, RZ, PT ;  /* 0x000000ff0500720c */ /* 0x040fe20003f45270 */
[----:B------:R-:W-:Y:S01]  /*0340*/  VIADD R10, R5, 0xffffffff ;  /* 0xffffffff050a7836 */ /* 0x000fe20000000000 */
[----:B------:R-:W-:Y:S01]  /*0350*/  LEA.HI R6, R6, R3, RZ, 0x2 ;  /* 0x0000000306067211 */ /* 0x000fe200078f10ff */
[----:B------:R-:W-:Y:S01]  /*0360*/  NOP ;  /* 0x0000000000007918 */ /* 0x000fe20000000000 */
[----:B------:R-:W-:-:S02]  /*0370*/  NOP ;  /* 0x0000000000007918 */ /* 0x000fc40000000000 */
[----:B------:R-:W-:Y:S02]  /*0380*/  ISETP.GE.U32.AND P1, PT, R10, 0x2, PT ;  /* 0x000000020a00780c */ /* 0x000fe40003f26070 */
[----:B-----5:R-:W-:Y:S02]  /*0390*/  ISETP.NE.OR P0, PT, R0, RZ, !P0 ;  /* 0x000000ff0000720c */ /* 0x020fe40004705670 */
[----:B-1----:R-:W-:Y:S02]  /*03a0*/  ISETP.NE.AND P3, PT, R2, 0x1, PT ;  /* 0x000000010200780c */ /* 0x002fe40003f65270 */
[----:B------:R-:W0:Y:S01]  /*03b0*/  S2R R2, SR_CTAID.X ;  /* 0x0000000000027919 */ /* 0x000e220000002500 */
[----:B------:R-:W-:-:S05]  /*03c0*/  LOP3.LUT R0, R6, 0xfffffffc, RZ, 0xc0, !PT ;  /* 0xfffffffc06007812 */ /* 0x000fca00078ec0ff */
[----:B------:R-:W-:Y:S02]  /*03d0*/  IMAD.IADD R0, R3, 0x1, -R0 ;  /* 0x0000000103007824 */ /* 0x000fe400078e0a00 */
[----:B------:R-:W-:Y:S01]  /*03e0*/  IMAD.MOV.U32 R3, RZ, RZ, RZ ;  /* 0x000000ffff037224 */ /* 0x000fe200078e00ff */
[----:B------:R-:W-:Y:S01]  /*03f0*/  VOTEU.ALL UP0, P0 ;  /* 0x00000000003f7886 */ /* 0x000fe20000000000 */
[----:B------:R-:W-:Y:S01]  /*0400*/  VOTEU.ALL UP1, P0 ;  /* 0x00000000003f7886 */ /* 0x000fe20000020000 */
[----:B------:R-:W0:Y:S01]  /*0410*/  @P3 LDC R9, c[0x0][0x10] ;  /* 0x00000400ff093b82 */ /* 0x000e220000000800 */
[----:B--2---:R-:W-:Y:S02]  /*0420*/  @P3 IMAD.MOV.U32 R6, RZ, RZ, R4 ;  /* 0x000000ffff063224 */ /* 0x004fe400078e0004 */
[----:B------:R-:W-:Y:S01]  /*0430*/  @!UP0 UMOV UR6, 0x400 ;  /* 0x0000040000068882 */ /* 0x000fe20000000000 */
[----:B------:R-:W-:-:S04]  /*0440*/  @!UP0 UIADD3 UR4, -UR4, 0x100000, URZ ;  /* 0x0010000004048890 */ /* 0x000fc8000fffe13f */
[----:B------:R-:W-:Y:S02]  /*0450*/  @!UP0 USHF.L.U32 UR5, UR4, 0xb, URZ ;  /* 0x0000000b04058899 */ /* 0x000fe4000800063f */
[----:B------:R-:W-:Y:S01]  /*0460*/  @!UP0 USHF.L.U32 UR4, UR4, 0x1, URZ ;  /* 0x0000000104048899 */ /* 0x000fe2000800063f */
[----:B------:R-:W-:Y:S01]  /*0470*/  @P3 IMAD.MOV.U32 R7, RZ, RZ, RZ ;  /* 0x000000ffff073224 */ /* 0x000fe200078e00ff */
[----:B------:R-:W1:Y:S08]  /*0480*/  @!UP0 S2UR UR7, SR_CgaCtaId ;  /* 0x00000000000789c3 */ /* 0x000e700000008800 */
[----:B------:R-:W2:Y:S01]  /*0490*/  @!P3 LDC R11, c[0x0][0xc] ;  /* 0x00000300ff0bbb82 */ /* 0x000ea20000000800 */
[----:B0-----:R-:W-:-:S04]  /*04a0*/  @P3 IMAD.WIDE.U32 R8, R2, R9, R6 ;  /* 0x0000000902083225 */ /* 0x001fc800078e0006 */
[----:B------:R-:W-:Y:S01]  /*04b0*/  @P3 IMAD.MOV.U32 R12, RZ, RZ, R8 ;  /* 0x000000ffff0c3224 */ /* 0x000fe200078e0008 */
[----:B-1----:R-:W-:Y:S01]  /*04c0*/  @!UP0 ULEA UR6, UR7, UR6, 0x18 ;  /* 0x0000000607068291 */ /* 0x002fe2000f8ec03f */
[----:B------:R-:W-:Y:S01]  /*04d0*/  VOTEU.ALL UP0, P0 ;  /* 0x00000000003f7886 */ /* 0x000fe20000000000 */
[----:B------:R-:W-:-:S04]  /*04e0*/  ISETP.NE.AND P0, PT, R0, 0x3, PT ;  /* 0x000000030000780c */ /* 0x000fc80003f05270 */
[----:B------:R-:W-:Y:S01]  /*04f0*/  ISETP.EQ.OR P0, PT, R0, RZ, !P0 ;  /* 0x000000ff0000720c */ /* 0x000fe20004702670 */
[----:B--2---:R-:W-:-:S03]  /*0500*/  @!P3 IMAD.WIDE.U32 R6, R11, R4, R2 ;  /* 0x000000040b06b225 */ /* 0x004fc600078e0002 */
[----:B------:R-:W-:Y:S01]  /*0510*/  ISETP.EQ.AND P0, PT, R5, RZ, P0 ;  /* 0x000000ff0500720c */ /* 0x000fe20000702270 */
[----:B------:R-:W-:Y:S01]  /*0520*/  @P3 IMAD.MOV.U32 R5, RZ, RZ, RZ ;  /* 0x000000ffff053224 */ /* 0x000fe200078e00ff */
[----:B------:R-:W0:Y:S02]  /*0530*/  FENCE.VIEW.ASYNC.S ;  /* 0x00000000000073c6 */ /* 0x000e240000000000 */
[----:B0-----:R0:W3:Y:S01]  /*0540*/  @!UP0 SYNCS.EXCH.64 URZ, [UR6+0x50], UR4 ;  /* 0x00005004063f85b2 */ /* 0x0010e20008000100 */
[----:B------:R-:W-:Y:S02]  /*0550*/  @!P3 IMAD.MOV.U32 R12, RZ, RZ, R6 ;  /* 0x000000ffff0cb224 */ /* 0x000fe400078e0006 */
[----:B------:R-:W-:Y:S01]  /*0560*/  @P3 IMAD.IADD R20, R9, 0x1, R5 ;  /* 0x0000000109143824 */ /* 0x000fe200078e0205 */
[----:B------:R-:W-:Y:S01]  /*0570*/  SEL R5, RZ, 0x1, !P0 ;  /* 0x00000001ff057807 */ /* 0x000fe20004000000 */
[----:B------:R-:W-:Y:S01]  /*0580*/  @!P3 IMAD.MOV.U32 R20, RZ, RZ, R7 ;  /* 0x000000ffff14b224 */ /* 0x000fe200078e0007 */
[----:B------:R0:W-:Y:S02]  /*0590*/  STL [R1+0x1c], R12 ;  /* 0x00001c0c01007387 */ /* 0x0001e40000100800 */
[----:B------:R-:W-:-:S02]  /*05a0*/  SEL R5, R5, 0x2, P1 ;  /* 0x0000000205057807 */ /* 0x000fc40000800000 */
[----:B------:R0:W-:Y:S04]  /*05b0*/  STL [R1+0x18], R20 ;  /* 0x0000181401007387 */ /* 0x0001e80000100800 */
[----:B------:R0:W-:Y:S01]  /*05c0*/  STL [R1+0x14], R5 ;  /* 0x0000140501007387 */ /* 0x0001e20000100800 */
[----:B------:R0:W3:Y:S01]  /*05d0*/  @!UP1 SYNCS.EXCH.64 URZ, [UR6+0x58], UR4 ;  /* 0x00005804063f95b2 */ /* 0x0000e20008000100 */
[----:B------:R-:W-:Y:S01]  /*05e0*/  NOP ;  /* 0x0000000000007918 */ /* 0x000fe20000000000 */
[----:B---34-:R-:W-:Y:S06]  /*05f0*/  BAR.SYNC.DEFER_BLOCKING 0x0 ;  /* 0x0000000000007b1d */ /* 0x018fec0000010000 */
[----:B------:R-:W-:Y:S05]  /*0600*/  @!P2 BRA `(.L_x_3) ;  /* 0x000000b00024a947 */ /* 0x000fea0003800000 */
[----:B------:R-:W-:-:S13]  /*0610*/  ISETP.GT.U32.AND P0, PT, R10, 0x1, PT ;  /* 0x000000010a00780c */ /* 0x000fda0003f04070 */
[----:B0-----:R-:W-:Y:S05]  /*0620*/  @P0 EXIT ;  /* 0x000000000000094d */ /* 0x001fea0003800000 */
[----:B------:R-:W-:Y:S01]  /*0630*/  ULDC.64 UR4, c[0x0][0x650] ;  /* 0x0001940000047ab9 */ /* 0x000fe20000000a00 */
[----:B------:R-:W-:Y:S01]  /*0640*/  PRMT R0, RZ, 0x7610, R0 ;  /* 0x00007610ff007816 */ /* 0x000fe20000000000 */
[----:B------:R-:W-:Y:S01]  /*0650*/  IMAD.MOV.U32 R18, RZ, RZ, -0x1 ;  /* 0xffffffffff127424 */ /* 0x000fe200078e00ff */
[----:B------:R-:W-:Y:S01]  /*0660*/  ISETP.GE.U32.AND P0, PT, R12, UR4, PT ;  /* 0x000000040c007c0c */ /* 0x000fe2000bf06070 */
[----:B------:R-:W-:Y:S02]  /*0670*/  IMAD.MOV.U32 R16, RZ, RZ, -0x1 ;  /* 0xffffffffff107424 */ /* 0x000fe400078e00ff */
[----:B------:R-:W-:Y:S01]  /*0680*/  IMAD.MOV.U32 R17, RZ, RZ, -0x1 ;  /* 0xffffffffff117424 */ /* 0x000fe200078e00ff */
[----:B------:R-:W-:-:S13]  /*0690*/  ISETP.GE.U32.AND.EX P0, PT, R20, UR5, PT, P0 ;  /* 0x0000000514007c0c */ /* 0x000fda000bf06100 */
[----:B------:R-:W-:Y:S05]  /*06a0*/  @P0 BRA `(.L_x_4) ;  /* 0x0000000400640947 */ /* 0x000fea0003800000 */
[----:B------:R-:W0:Y:S01]  /*06b0*/  LDC.64 R14, c[0x0][0x628] ;  /* 0x00018a00ff0e7b82 */ /* 0x000e220000000a00 */
[----:B------:R-:W-:Y:S02]  /*06c0*/  IMAD.MOV.U32 R6, RZ, RZ, R12 ;  /* 0x000000ffff067224 */ /* 0x000fe400078e000c */
[----:B------:R-:W-:-:S05]  /*06d0*/  IMAD.MOV.U32 R7, RZ, RZ, R20 ;  /* 0x000000ffff077224 */ /* 0x000fca00078e0014 */
[----:B------:R-:W1:Y:S08]  /*06e0*/  LDC R0, c[0x0][0x630] ;  /* 0x00018c00ff007b82 */ /* 0x000e700000000800 */
[----:B------:R-:W2:Y:S01]  /*06f0*/  LDC.64 R16, c[0x0][0x620] ;  /* 0x00018800ff107b82 */ /* 0x000ea20000000a00 */
[----:B0-----:R-:W-:-:S04]  /*0700*/  ISETP.NE.U32.AND P0, PT, R14, RZ, PT ;  /* 0x000000ff0e00720c */ /* 0x001fc80003f05070 */
[----:B------:R-:W-:-:S13]  /*0710*/  ISETP.NE.AND.EX P0, PT, R15, RZ, PT, P0 ;  /* 0x000000ff0f00720c */ /* 0x000fda0003f05300 */
[----:B-12---:R-:W-:Y:S05]  /*0720*/  @!P0 BRA `(.L_x_5) ;  /* 0x0000000000288947 */ /* 0x006fea0003800000 */
[----:B------:R-:W0:Y:S02]  /*0730*/  LDC R5, c[0x0][0x634] ;  /* 0x00018d00ff057b82 */ /* 0x000e240000000800 */
[----:B0-----:R-:W-:-:S05]  /*0740*/  IADD3 R5, P0, R12, R5, RZ ;  /* 0x000000050c057210 */ /* 0x001fca0007f1e0ff */
[----:B------:R-:W-:-:S04]  /*0750*/  IMAD.X R13, RZ, RZ, R20, P0 ;  /* 0x000000ffff0d7224 */ /* 0x000fc800000e0614 */
[----:B------:R-:W-:-:S04]  /*0760*/  IMAD.WIDE.U32 R6, R13, R14, RZ ;  /* 0x0000000e0d067225 */ /* 0x000fc800078e00ff */
[----:B------:R-:W-:-:S04]  /*0770*/  IMAD.WIDE.U32 R8, P0, R5, R15, R6 ;  /* 0x0000000f05087225 */ /* 0x000fc80007800006 */
[----:B------:R-:W-:-:S04]  /*0780*/  IMAD.WIDE.U32 R6, R5, R14, RZ ;  /* 0x0000000e05067225 */ /* 0x000fc800078e00ff */
[----:B------:R-:W-:Y:S01]  /*0790*/  IMAD.X R11, RZ, RZ, RZ, P0 ;  /* 0x000000ffff0b7224 */ /* 0x000fe200000e06ff */
[----:B------:R-:W-:Y:S01]  /*07a0*/  IADD3 RZ, P0, R7, R8, RZ ;  /* 0x0000000807ff7210 */ /* 0x000fe20007f1e0ff */
[----:B------:R-:W-:-:S04]  /*07b0*/  IMAD.MOV.U32 R10, RZ, RZ, R9 ;  /* 0x000000ffff0a7224 */ /* 0x000fc800078e0009 */
[----:B------:R-:W-:-:S08]  /*07c0*/  IMAD.WIDE.U32.X R6, R13, R15, R10, P0 ;  /* 0x0000000f0d067225 */ /* 0x000fd000000e040a */
.L_x_5:
[-CC-:B------:R-:W-:Y:S01]  /*07d0*/  SHF.R.U64 R22, R6, R0.reuse, R7.reuse ;  /* 0x0000000006167219 */ /* 0x180fe20000001207 */
[----:B------:R-:W0:Y:S01]  /*07e0*/  LDC R10, c[0x0][0x618] ;  /* 0x00018600ff0a7b82 */ /* 0x000e220000000800 */
[----:B------:R-:W-:Y:S01]  /*07f0*/  SHF.R.U32.HI R3, RZ, R0, R7 ;  /* 0x00000000ff037219 */ /* 0x000fe20000011607 */
[----:B------:R-:W-:Y:S01]  /*0800*/  IMAD.MOV.U32 R7, RZ, RZ, R20 ;  /* 0x000000ffff077224 */ /* 0x000fe200078e0014 */
[----:B------:R-:W-:Y:S01]  /*0810*/  IADD3 R5, P0, RZ, -R22, RZ ;  /* 0x80000016ff057210 */ /* 0x000fe20007f1e0ff */
[----:B------:R-:W-:Y:S01]  /*0820*/  ULDC UR4, c[0x0][0x150] ;  /* 0x0000540000047ab9 */ /* 0x000fe20000000800 */
[----:B------:R-:W-:Y:S01]  /*0830*/  I2FP.F32.U32 R0, R2 ;  /* 0x0000000200007245 */ /* 0x000fe20000201000 */
[----:B------:R-:W-:Y:S02]  /*0840*/  IMAD.MOV.U32 R6, RZ, RZ, R12 ;  /* 0x000000ffff067224 */ /* 0x000fe400078e000c */
[----:B------:R-:W1:Y:S01]  /*0850*/  LDC.64 R20, c[0x0][0x640] ;  /* 0x00019000ff147b82 */ /* 0x000e620000000a00 */
[----:B------:R-:W-:-:S02]  /*0860*/  IMAD.X R9, RZ, RZ, ~R3, P0 ;  /* 0x000000ffff097224 */ /* 0x000fc400000e0e03 */
[----:B------:R-:W-:Y:S01]  /*0870*/  FMUL R0, R0, UR4 ;  /* 0x0000000400007c20 */ /* 0x000fe20008400000 */
[----:B------:R-:W-:Y:S01]  /*0880*/  IMAD.WIDE.U32 R6, R5, R16, R6 ;  /* 0x0000001005067225 */ /* 0x000fe200078e0006 */
[----:B------:R-:W-:-:S03]  /*0890*/  ULDC UR4, c[0x0][0x154] ;  /* 0x0000550000047ab9 */ /* 0x000fc60000000800 */
[----:B------:R-:W-:Y:S01]  /*08a0*/  IMAD R8, R9, R16, RZ ;  /* 0x0000001009087224 */ /* 0x000fe200078e02ff */
[----:B------:R-:W2:Y:S01]  /*08b0*/  LDC R3, c[0x0][0x144] ;  /* 0x00005100ff037b82 */ /* 0x000ea20000000800 */
[----:B------:R-:W3:Y:S01]  /*08c0*/  F2I.U32.TRUNC.NTZ R0, R0 ;  /* 0x0000000000007305 */ /* 0x000ee2000020f000 */
[----:B------:R-:W-:Y:S02]  /*08d0*/  IMAD.MOV.U32 R9, RZ, RZ, -0x1 ;  /* 0xffffffffff097424 */ /* 0x000fe400078e00ff */
[----:B------:R-:W-:-:S04]  /*08e0*/  IMAD R5, R5, R17, R8 ;  /* 0x0000001105057224 */ /* 0x000fc800078e0208 */
[----:B------:R-:W4:Y:S01]  /*08f0*/  LDC R14, c[0x0][0x608] ;  /* 0x00018200ff0e7b82 */ /* 0x000f220000000800 */
[----:B------:R-:W-:Y:S01]  /*0900*/  IMAD.IADD R7, R7, 0x1, R5 ;  /* 0x0000000107077824 */ /* 0x000fe200078e0205 */
[----:B------:R-:W-:-:S04]  /*0910*/  I2FP.F32.U32 R5, R4 ;  /* 0x0000000400057245 */ /* 0x000fc80000201000 */
[-CC-:B0-----:R-:W-:Y:S02]  /*0920*/  SHF.R.U64 R12, R6, R10.reuse, R7.reuse ;  /* 0x0000000a060c7219 */ /* 0x181fe40000001207 */
[----:B------:R-:W0:Y:S01]  /*0930*/  LDC R8, c[0x0][0x658] ;  /* 0x00019600ff087b82 */ /* 0x000e220000000800 */
[----:B-1----:R-:W-:Y:S01]  /*0940*/  ISETP.NE.U32.AND P0, PT, R20, RZ, PT ;  /* 0x000000ff1400720c */ /* 0x002fe20003f05070 */
[----:B---3--:R-:W-:Y:S01]  /*0950*/  IMAD.MOV R6, RZ, RZ, -R0 ;  /* 0x000000ffff067224 */ /* 0x008fe200078e0a00 */
[----:B------:R-:W-:Y:S02]  /*0960*/  SHF.R.U32.HI R7, RZ, R10, R7 ;  /* 0x0000000aff077219 */ /* 0x000fe40000011607 */
[----:B------:R-:W-:-:S03]  /*0970*/  ISETP.NE.AND.EX P0, PT, R21, RZ, PT, P0 ;  /* 0x000000ff1500720c */ /* 0x000fc60003f05300 */
[----:B------:R-:W1:Y:S01]  /*0980*/  LDC R13, c[0x0][0x148] ;  /* 0x00005200ff0d7b82 */ /* 0x000e620000000800 */
[----:B--2---:R-:W-:Y:S02]  /*0990*/  IMAD R0, R3, R6, R2 ;  /* 0x0000000603007224 */ /* 0x004fe400078e0202 */
[----:B------:R-:W-:-:S04]  /*09a0*/  FMUL R3, R5, UR4 ;  /* 0x0000000405037c20 */ /* 0x000fc80008400000 */
[----:B------:R2:W3:Y:S01]  /*09b0*/  F2I.U32.TRUNC.NTZ R11, R3 ;  /* 0x00000003000b7305 */ /* 0x0004e2000020f000 */
[----:B------:R-:W1:Y:S01]  /*09c0*/  LDC R17, c[0x0][0x600] ;  /* 0x00018000ff117b82 */ /* 0x000e620000000800 */
[-CC-:B----4-:R-:W-:Y:S02]  /*09d0*/  SHF.R.U64 R25, R12, R14.reuse, R7.reuse ;  /* 0x0000000e0c197219 */ /* 0x190fe40000001207 */
[----:B------:R-:W-:Y:S01]  /*09e0*/  SHF.R.U32.HI R5, RZ, R14, R7 ;  /* 0x0000000eff057219 */ /* 0x000fe20000011607 */
[----:B------:R-:W-:-:S04]  /*09f0*/  IMAD.MOV.U32 R7, RZ, RZ, 0x1 ;  /* 0x00000001ff077424 */ /* 0x000fc800078e00ff */
[----:B------:R-:W4:Y:S01]  /*0a00*/  LDC R16, c[0x0][0x648] ;  /* 0x00019200ff107b82 */ /* 0x000f220000000800 */
[-C--:B0-----:R-:W-:Y:S02]  /*0a10*/  SHF.L.U32 R2, R9, R8.reuse, RZ ;  /* 0x0000000809027219 */ /* 0x081fe400000006ff */
[-CC-:B------:R-:W-:Y:S02]  /*0a20*/  SHF.R.U64 R14, R25, R8.reuse, R5.reuse ;  /* 0x00000008190e7219 */ /* 0x180fe40000001205 */
[----:B------:R-:W-:Y:S02]  /*0a30*/  SHF.R.U32.HI R15, RZ, R8, R5 ;  /* 0x00000008ff0f7219 */ /* 0x000fe40000011605 */
[----:B------:R-:W-:Y:S01]  /*0a40*/  LOP3.LUT R10, RZ, R2, RZ, 0x33, !PT ;  /* 0x00000002ff0a7212 */ /* 0x000fe200078e33ff */
[----:B------:R-:W0:Y:S01]  /*0a50*/  LDC R23, c[0x0][0x638] ;  /* 0x00018e00ff177b82 */ /* 0x000e220000000800 */
[----:B------:R-:W-:Y:S01]  /*0a60*/  SHF.L.U32 R5, R7, R8, RZ ;  /* 0x0000000807057219 */ /* 0x000fe200000006ff */
[----:B------:R-:W-:-:S02]  /*0a70*/  IMAD.MOV.U32 R2, RZ, RZ, R14 ;  /* 0x000000ffff027224 */ /* 0x000fc400078e000e */
[----:B--2---:R-:W-:-:S04]  /*0a80*/  IMAD.MOV.U32 R3, RZ, RZ, R15 ;  /* 0x000000ffff037224 */ /* 0x004fc800078e000f */
[----:B------:R-:W2:Y:S01]  /*0a90*/  LDC R18, c[0x0][0x610] ;  /* 0x00018400ff127b82 */ /* 0x000ea20000000800 */
[----:B---3--:R-:W-:Y:S05]  /*0aa0*/  @!P0 BRA `(.L_x_6) ;  /* 0x0000000000288947 */ /* 0x008fea0003800000 */
[----:B------:R-:W3:Y:S02]  /*0ab0*/  LDC R9, c[0x0][0x64c] ;  /* 0x00019300ff097b82 */ /* 0x000ee40000000800 */
[----:B---3--:R-:W-:-:S05]  /*0ac0*/  IADD3 R9, P0, R14, R9, RZ ;  /* 0x000000090e097210 */ /* 0x008fca0007f1e0ff */
        /* <DEDUP_REMOVED lines=8> */
.L_x_6:
[----:B----4-:R-:W-:Y:S01]  /*0b50*/  SHF.R.U64 R2, R2, R16, R3 ;  /* 0x0000001002027219 */ /* 0x010fe20000001203 */
[----:B-1----:R-:W-:Y:S01]  /*0b60*/  VIADD R3, R17, 0xffffffff ;  /* 0xffffffff11037836 */ /* 0x002fe20000000000 */
[----:B------:R-:W-:Y:S01]  /*0b70*/  LOP3.LUT R10, R25, R10, RZ, 0xc0, !PT ;  /* 0x0000000a190a7212 */ /* 0x000fe200078ec0ff */
[----:B------:R-:W-:Y:S02]  /*0b80*/  IMAD.MOV R11, RZ, RZ, -R11 ;  /* 0x000000ffff0b7224 */ /* 0x000fe400078e0a0b */
[----:B------:R-:W-:Y:S01]  /*0b90*/  IMAD.MOV R6, RZ, RZ, -R2 ;  /* 0x000000ffff067224 */ /* 0x000fe200078e0a02 */
[----:B------:R-:W-:Y:S01]  /*0ba0*/  LOP3.LUT R3, R12, R3, RZ, 0xc0, !PT ;  /* 0x000000030c037212 */ /* 0x000fe200078ec0ff */
[----:B------:R-:W-:Y:S02]  /*0bb0*/  IMAD R5, R5, R2, R10 ;  /* 0x0000000205057224 */ /* 0x000fe400078e020a */
[----:B------:R-:W-:Y:S02]  /*0bc0*/  @P3 IMAD R0, R13, R11, R4 ;  /* 0x0000000b0d003224 */ /* 0x000fe400078e0204 */
[----:B0-----:R-:W-:-:S02]  /*0bd0*/  IMAD R2, R6, R23, R14 ;  /* 0x0000001706027224 */ /* 0x001fc400078e020e */
[----:B--2---:R-:W-:Y:S02]  /*0be0*/  IMAD R18, R5, R18, R0 ;  /* 0x0000001205127224 */ /* 0x004fe400078e0200 */
[----:B------:R-:W-:Y:S02]  /*0bf0*/  IMAD R3, R2, R17, R3 ;  /* 0x0000001102037224 */ /* 0x000fe400078e0203 */
[----:B------:R-:W-:Y:S02]  /*0c00*/  IMAD.MOV.U32 R0, RZ, RZ, 0x1 ;  /* 0x00000001ff007424 */ /* 0x000fe400078e00ff */
[----:B------:R-:W-:Y:S01]  /*0c10*/  IMAD.MOV.U32 R17, RZ, RZ, R22 ;  /* 0x000000ffff117224 */ /* 0x000fe200078e0016 */
[----:B------:R-:W-:Y:S02]  /*0c20*/  SEL R16, R3, R18, !P3 ;  /* 0x0000001203107207 */ /* 0x000fe40005800000 */
[----:B------:R-:W-:-:S07]  /*0c30*/  SEL R18, R18, R3, !P3 ;  /* 0x0000000312127207 */ /* 0x000fce0005800000 */
.L_x_4:
[----:B------:R-:W-:-:S08]  /*0c40*/  NOP ;  /* 0x0000000000007918 */ /* 0x000fd00000000000 */
[----:B------:R-:W0:Y:S02]  /*0c50*/  USETMAXREG.TRY_ALLOC.CTAPOOL UP0, 0xe8 ;  /* 0x000000e8000079c8 */ /* 0x000e240008000600 */
[----:B0-----:R-:W-:-:S13]  /*0c60*/  PLOP3.LUT P0, PT, PT, PT, UP0, 0x80, 0x0 ;  /* 0x000000000000781c */ /* 0x001fda0003f0f008 */
[----:B------:R-:W-:Y:S05]  /*0c70*/  @!P0 BRA `(.L_x_4) ;  /* 0xfffffffc00f08947 */ /* 0x000fea000383ffff */
[----:B------:R-:W-:Y:S01]  /*0c80*/  ULDC.64 UR4, c[0x0][0x598] ;  /* 0x0001660000047ab9 */ /* 0x000fe20000000a00 */
[----:B------:R-:W-:Y:S01]  /*0c90*/  ULDC.64 UR36, c[0x0][0x208] ;  /* 0x0000820000247ab9 */ /* 0x000fe20000000a00 */
[----:B------:R-:W-:-:S04]  /*0ca0*/  ISETP.NE.U32.AND P0, PT, RZ, UR4, PT ;  /* 0x00000004ff007c0c */ /* 0x000fc8000bf05070 */
[----:B------:R-:W-:-:S13]  /*0cb0*/  ISETP.NE.AND.EX P0, PT, RZ, UR5, PT, P0 ;  /* 0x00000005ff007c0c */ /* 0x000fda000bf05300 */
[----:B------:R-:W-:Y:S05]  /*0cc0*/  @!P0 BRA `(.L_x_7) ;  /* 0x00000000001c8947 */ /* 0x000fea0003800000 */
[----:B------:R-:W0:Y:S02]  /*0cd0*/  LDC.64 R2, c[0x0][0x598] ;  /* 0x00016600ff027b82 */ /* 0x000e240000000a00 */
[----:B0-----:R-:W2:Y:S02]  /*0ce0*/  LDG.E.64 R2, desc[UR36][R2.64] ;  /* 0x0000002402027981 */ /* 0x001ea4000c1e1b00 */
[----:B--2---:R-:W-:-:S04]  /*0cf0*/  ISETP.NE.U32.AND P0, PT, R2, RZ, PT ;  /* 0x000000ff0200720c */ /* 0x004fc80003f05070 */
[----:B------:R-:W-:-:S13]  /*0d00*/  ISETP.NE.AND.EX P0, PT, R3, RZ, PT, P0 ;  /* 0x000000ff0300720c */ /* 0x000fda0003f05300 */
[----:B------:R-:W-:Y:S05]  /*0d10*/  @!P0 BRA `(.L_x_7) ;  /* 0x0000000000088947 */ /* 0x000fea0003800000 */
[----:B------:R0:W5:Y:S01]  /*0d20*/  LD.E R23, desc[UR36][R2.64] ;  /* 0x0000002402177980 */ /* 0x000162000c101900 */
[----:B------:R-:W-:Y:S05]  /*0d30*/  BRA `(.L_x_8) ;  /* 0x0000000000247947 */ /* 0x000fea0003800000 */
.L_x_7:
[----:B------:R-:W-:Y:S02]  /*0d40*/  ULDC.64 UR4, c[0x0][0x588] ;  /* 0x0001620000047ab9 */ /* 0x000fe40000000a00 */
[----:B------:R-:W-:-:S04]  /*0d50*/  ISETP.NE.U32.AND P0, PT, RZ, UR4, PT ;  /* 0x00000004ff007c0c */ /* 0x000fc8000bf05070 */
[----:B------:R-:W-:-:S13]  /*0d60*/  ISETP.NE.AND.EX P0, PT, RZ, UR5, PT, P0 ;  /* 0x00000005ff007c0c */ /* 0x000fda000bf05300 */
[----:B------:R-:W-:Y:S05]  /*0d70*/  @!P0 BRA `(.L_x_9) ;  /* 0x00000000000c8947 */ /* 0x000fea0003800000 */
[----:B------:R-:W0:Y:S02]  /*0d80*/  LDC.64 R2, c[0x0][0x588] ;  /* 0x00016200ff027b82 */ /* 0x000e240000000a00 */
[----:B0-----:R1:W5:Y:S01]  /*0d90*/  LDG.E R23, desc[UR36][R2.64] ;  /* 0x0000002402177981 */ /* 0x001362000c1e1900 */
[----:B------:R-:W-:Y:S05]  /*0da0*/  BRA `(.L_x_8) ;  /* 0x0000000000087947 */ /* 0x000fea0003800000 */
.L_x_9:
[----:B------:R-:W-:Y:S02]  /*0db0*/  ULDC UR4, c[0x0][0x580] ;  /* 0x0001600000047ab9 */ /* 0x000fe40000000800 */
[----:B------:R-:W-:-:S07]  /*0dc0*/  IMAD.U32 R23, RZ, RZ, UR4 ;  /* 0x00000004ff177e24 */ /* 0x000fce000f8e00ff */
.L_x_8:
[----:B------:R-:W-:Y:S02]  /*0dd0*/  ULDC.64 UR4, c[0x0][0x5a0] ;  /* 0x0001680000047ab9 */ /* 0x000fe40000000a00 */
[----:B------:R-:W-:-:S04]  /*0de0*/  ISETP.NE.U32.AND P0, PT, RZ, UR4, PT ;  /* 0x00000004ff007c0c */ /* 0x000fc8000bf05070 */
[----:B------:R-:W-:-:S13]  /*0df0*/  ISETP.NE.AND.EX P0, PT, RZ, UR5, PT, P0 ;  /* 0x00000005ff007c0c */ /* 0x000fda000bf05300 */
[----:B------:R-:W-:Y:S05]  /*0e00*/  @!P0 BRA `(.L_x_10) ;  /* 0x00000000001c8947 */ /* 0x000fea0003800000 */
[----:B01----:R-:W0:Y:S02]  /*0e10*/  LDC.64 R2, c[0x0][0x5a0] ;  /* 0x00016800ff027b82 */ /* 0x003e240000000a00 */
[----:B0-----:R-:W2:Y:S02]  /*0e20*/  LDG.E.64 R2, desc[UR36][R2.64] ;  /* 0x0000002402027981 */ /* 0x001ea4000c1e1b00 */
[----:B--2---:R-:W-:-:S04]  /*0e30*/  ISETP.NE.U32.AND P0, PT, R2, RZ, PT ;  /* 0x000000ff0200720c */ /* 0x004fc80003f05070 */
[----:B------:R-:W-:-:S13]  /*0e40*/  ISETP.NE.AND.EX P0, PT, R3, RZ, PT, P0 ;  /* 0x000000ff0300720c */ /* 0x000fda0003f05300 */
[----:B------:R-:W-:Y:S05]  /*0e50*/  @!P0 BRA `(.L_x_10) ;  /* 0x0000000000088947 */ /* 0x000fea0003800000 */
[----:B------:R0:W5:Y:S01]  /*0e60*/  LD.E R22, desc[UR36][R2.64] ;  /* 0x0000002402167980 */ /* 0x000162000c101900 */
[----:B------:R-:W-:Y:S05]  /*0e70*/  BRA `(.L_x_11) ;  /* 0x0000000000247947 */ /* 0x000fea0003800000 */
.L_x_10:
[----:B------:R-:W-:Y:S02]  /*0e80*/  ULDC.64 UR4, c[0x0][0x590] ;  /* 0x0001640000047ab9 */ /* 0x000fe40000000a00 */
[----:B------:R-:W-:-:S04]  /*0e90*/  ISETP.NE.U32.AND P0, PT, RZ, UR4, PT ;  /* 0x00000004ff007c0c */ /* 0x000fc8000bf05070 */
[----:B------:R-:W-:-:S13]  /*0ea0*/  ISETP.NE.AND.EX P0, PT, RZ, UR5, PT, P0 ;  /* 0x00000005ff007c0c */ /* 0x000fda000bf05300 */
[----:B------:R-:W-:Y:S05]  /*0eb0*/  @!P0 BRA `(.L_x_12) ;  /* 0x00000000000c8947 */ /* 0x000fea0003800000 */
[----:B01----:R-:W0:Y:S02]  /*0ec0*/  LDC.64 R2, c[0x0][0x590] ;  /* 0x00016400ff027b82 */ /* 0x003e240000000a00 */
[----:B0-----:R1:W5:Y:S01]  /*0ed0*/  LDG.E R22, desc[UR36][R2.64] ;  /* 0x0000002402167981 */ /* 0x001362000c1e1900 */
[----:B------:R-:W-:Y:S05]  /*0ee0*/  BRA `(.L_x_11) ;  /* 0x0000000000087947 */ /* 0x000fea0003800000 */
.L_x_12:
[----:B------:R-:W-:Y:S02]  /*0ef0*/  ULDC UR4, c[0x0][0x584] ;  /* 0x0001610000047ab9 */ /* 0x000fe40000000800 */
[----:B------:R-:W-:-:S07]  /*0f00*/  IMAD.U32 R22, RZ, RZ, UR4 ;  /* 0x00000004ff167e24 */ /* 0x000fce000f8e00ff */
.L_x_11:
[----:B------:R-:W-:-:S13]  /*0f10*/  LOP3.LUT P0, RZ, R0, 0xff, RZ, 0xc0, !PT ;  /* 0x000000ff00ff7812 */ /* 0x000fda000780c0ff */
[----:B------:R-:W-:Y:S05]  /*0f20*/  @!P0 EXIT ;  /* 0x000000000000894d */ /* 0x000fea0003800000 */
[----:B01----:R-:W2:Y:S01]  /*0f30*/  LDL R2, [R1+0x14] ;  /* 0x0000140001027983 */ /* 0x003ea20000100800 */
[----:B------:R-:W-:Y:S01]  /*0f40*/  ULDC UR4, c[0x0][0x28c] ;  /* 0x0000a30000047ab9 */ /* 0x000fe20000000800 */
[----:B------:R-:W-:Y:S01]  /*0f50*/  UMOV UR38, URZ ;  /* 0x0000003f00267c82 */ /* 0x000fe20008000000 */
[----:B------:R-:W-:Y:S01]  /*0f60*/  UIADD3 UR4, UR4, 0x1f, URZ ;  /* 0x0000001f04047890 */ /* 0x000fe2000fffe03f */
[----:B------:R-:W-:-:S03]  /*0f70*/  UMOV UR39, URZ ;  /* 0x0000003f00277c82 */ /* 0x000fc60008000000 */
[----:B------:R-:W-:-:S04]  /*0f80*/  USHF.R.S32.HI UR5, URZ, 0x1f, UR4 ;  /* 0x0000001f3f057899 */ /* 0x000fc80008011404 */
[----:B------:R-:W-:-:S04]  /*0f90*/  ULEA.HI UR5, UR5, UR4, URZ, 0x5 ;  /* 0x0000000405057291 */ /* 0x000fc8000f8f283f */
[----:B------:R-:W-:Y:S01]  /*0fa0*/  USHF.R.S32.HI UR40, URZ, 0x5, UR5 ;  /* 0x000000053f287899 */ /* 0x000fe20008011405 */
[----:B--2---:R-:W-:-:S11]  /*0fb0*/  LOP3.LUT R168, R2, 0x1, RZ, 0xfc, !PT ;  /* 0x0000000102a87812 */ /* 0x004fd600078efcff */
.L_x_295:
[----:B------:R-:W0:Y:S01]  /*0fc0*/  S2R R3, SR_CgaCtaId ;  /* 0x0000000000037919 */ /* 0x000e220000008800 */
[----:B------:R-:W-:-:S04]  /*0fd0*/  MOV R0, 0x400 ;  /* 0x0000040000007802 */ /* 0x000fc80000000f00 */
[----:B0-----:R-:W-:-:S05]  /*0fe0*/  LEA R24, R3, R0, 0x18 ;  /* 0x0000000003187211 */ /* 0x001fca00078ec0ff */
[----:B------:R-:W-:-:S05]  /*0ff0*/  VIADD R0, R24, 0x800 ;  /* 0x0000080018007836 */ /* 0x000fca0000000000 */
[----:B------:R-:W-:-:S13]  /*1000*/  LOP3.LUT P0, RZ, R0, 0x9f, RZ, 0xc0, !PT ;  /* 0x0000009f00ff7812 */ /* 0x000fda000780c0ff */
[----:B-1-345:R-:W-:Y:S05]  /*1010*/  @!P0 BRA `(.L_x_13) ;  /* 0x0000000000408947 */ /* 0x03afea0003800000 */
[----:B------:R-:W-:Y:S01]  /*1020*/  MOV R0, 0x0 ;  /* 0x0000000000007802 */ /* 0x000fe20000000f00 */
[----:B------:R-:W-:Y:S01]  /*1030*/  ULDC.64 UR4, c[0x4][0x70] ;  /* 0x01001c0000047ab9 */ /* 0x000fe20000000a00 */
[----:B------:R-:W-:Y:S01]  /*1040*/  ULDC.64 UR6, c[0x4][0x8] ;  /* 0x0100020000067ab9 */ /* 0x000fe20000000a00 */
[----:B------:R-:W-:Y:S01]  /*1050*/  IMAD.U32 R4, RZ, RZ, UR4 ;  /* 0x00000004ff047e24 */ /* 0x000fe2000f8e00ff */
[----:B------:R0:W1:Y:S01]  /*1060*/  LDC.64 R2, c[0x4][R0] ;  /* 0x0100000000027b82 */ /* 0x0000620000000a00 */
[----:B------:R-:W-:Y:S01]  /*1070*/  IMAD.U32 R5, RZ, RZ, UR5 ;  /* 0x00000005ff057e24 */ /* 0x000fe2000f8e00ff */
[----:B------:R-:W-:Y:S01]  /*1080*/  ULDC.64 UR4, c[0x4][0x78] ;  /* 0x01001e0000047ab9 */ /* 0x000fe20000000a00 */
[----:B------:R-:W-:Y:S02]  /*1090*/  IMAD.U32 R10, RZ, RZ, UR6 ;  /* 0x00000006ff0a7e24 */ /* 0x000fe4000f8e00ff */
[----:B------:R-:W-:Y:S02]  /*10a0*/  IMAD.U32 R6, RZ, RZ, UR4 ;  /* 0x00000004ff067e24 */ /* 0x000fe4000f8e00ff */
[----:B------:R-:W-:-:S02]  /*10b0*/  IMAD.U32 R7, RZ, RZ, UR5 ;  /* 0x00000005ff077e24 */ /* 0x000fc4000f8e00ff */
[----:B------:R-:W-:Y:S02]  /*10c0*/  IMAD.U32 R11, RZ, RZ, UR7 ;  /* 0x00000007ff0b7e24 */ /* 0x000fe4000f8e00ff */
[----:B------:R-:W-:Y:S02]  /*10d0*/  IMAD.MOV.U32 R8, RZ, RZ, 0x70 ;  /* 0x00000070ff087424 */ /* 0x000fe400078e00ff */
[----:B------:R-:W-:Y:S02]  /*10e0*/  IMAD.MOV.U32 R12, RZ, RZ, 0x1 ;  /* 0x00000001ff0c7424 */ /* 0x000fe400078e00ff */
[----:B0-----:R-:W-:-:S07]  /*10f0*/  IMAD.MOV.U32 R13, RZ, RZ, RZ ;  /* 0x000000ffff0d7224 */ /* 0x001fce00078e00ff */
[----:B------:R-:W-:-:S07]  /*1100*/  LEPC R20, `(.L_x_13) ;  /* 0x000000001014794e */ /* 0x000fce0000000000 */
[----:B-1---5:R-:W-:Y:S05]  /*1110*/  CALL.ABS.NOINC R2 ;  /* 0x0000000002007343 */ /* 0x022fea0003c00000 */
.L_x_13:
[----:B------:R-:W-:-:S05]  /*1120*/  VIADD R28, R24, 0x20800 ;  /* 0x00020800181c7836 */ /* 0x000fca0000000000 */
[----:B------:R-:W-:-:S13]  /*1130*/  LOP3.LUT P0, RZ, R28, 0x3ff, RZ, 0xc0, !PT ;  /* 0x000003ff1cff7812 */ /* 0x000fda000780c0ff */
[----:B------:R-:W-:Y:S05]  /*1140*/  @!P0 BRA `(.L_x_14) ;  /* 0x00000000007c8947 */ /* 0x000fea0003800000 */
        /* <DEDUP_REMOVED lines=16> */
.L_x_15:
[----:B------:R-:W0:Y:S01]  /*1250*/  LDC.64 R2, c[0x4][R2] ;  /* 0x0100000002027b82 */ /* 0x000e220000000a00 */
[----:B------:R-:W-:Y:S01]  /*1260*/  ULDC.64 UR4, c[0x4][0x70] ;  /* 0x01001c0000047ab9 */ /* 0x000fe20000000a00 */
[----:B------:R-:W-:Y:S01]  /*1270*/  ULDC.64 UR6, c[0x4][0x10] ;  /* 0x0100040000067ab9 */ /* 0x000fe20000000a00 */
[----:B------:R-:W-:Y:S02]  /*1280*/  IMAD.U32 R4, RZ, RZ, UR4 ;  /* 0x00000004ff047e24 */ /* 0x000fe4000f8e00ff */
        /* <DEDUP_REMOVED lines=8> */
[----:B------:R-:W-:-:S07]  /*1310*/  IMAD.MOV.U32 R13, RZ, RZ, RZ ;  /* 0x000000ffff0d7224 */ /* 0x000fce00078e00ff */
[----:B------:R-:W-:-:S07]  /*1320*/  LEPC R20, `(.L_x_14) ;  /* 0x000000001014794e */ /* 0x000fce0000000000 */
[----:B0-----:R-:W-:Y:S05]  /*1330*/  CALL.ABS.NOINC R2 ;  /* 0x0000000002007343 */ /* 0x001fea0003c00000 */
.L_x_14:
[----:B------:R-:W0:Y:S01]  /*1340*/  S2R R2, SR_TID.X ;  /* 0x0000000000027919 */ /* 0x000e220000002100 */
[----:B------:R-:W-:Y:S01]  /*1350*/  UMOV UR4, 0xffffffff ;  /* 0xffffffff00047882 */ /* 0x000fe20000000000 */
[----:B------:R-:W-:Y:S02]  /*1360*/  ISETP.NE.AND P0, PT, R168, 0x3, PT ;  /* 0x00000003a800780c */ /* 0x000fe40003f05270 */
[----:B0-----:R-:W-:-:S04]  /*1370*/  LOP3.LUT R13, R2, 0x80, RZ, 0xc0, !PT ;  /* 0x00000080020d7812 */ /* 0x001fc800078ec0ff */
[----:B------:R-:W-:Y:S01]  /*1380*/  SHF.R.U32.HI R13, RZ, 0x7, R13 ;  /* 0x00000007ff0d7819 */ /* 0x000fe2000001160d */
[----:B------:R-:W-:Y:S06]  /*1390*/  BRA.DIV UR4, `(.L_x_16) ;  /* 0x000000ca04207947 */ /* 0x000fec000b800000 */
.L_x_323:
[----:B------:R-:W-:Y:S05]  /*13a0*/  @!P0 BRA `(.L_x_17) ;  /* 0x0000000000048947 */ /* 0x000fea0003800000 */
[----:B------:R-:W-:Y:S01]  /*13b0*/  BPT.TRAP 0x1 ;  /* 0x000000040000795c */ /* 0x000fe20000300000 */
.L_x_17:
[----:B------:R-:W-:Y:S02]  /*13c0*/  IMAD.U32 R0, RZ, RZ, UR38 ;  /* 0x00000026ff007e24 */ /* 0x000fe4000f8e00ff */
[----:B------:R-:W-:-:S03]  /*13d0*/  IMAD.U32 R3, RZ, RZ, UR39 ;  /* 0x00000027ff037e24 */ /* 0x000fc6000f8e00ff */
[----:B------:R-:W-:Y:S01]  /*13e0*/  SHF.L.U32 R0, R0, 0x1f, RZ ;  /* 0x0000001f00007819 */ /* 0x000fe200000006ff */
[----:B------:R-:W-:-:S04]  /*13f0*/  IMAD R3, R3, 0x8, R24 ;  /* 0x0000000803037824 */ /* 0x000fc800078e0218 */
[----:B------:R0:W1:Y:S01]  /*1400*/  SYNCS.PHASECHK.TRANS64.TRYWAIT P1, [R3+URZ], R0 ;  /* 0x00000000030075a7 */ /* 0x000062000802017f */
[----:B------:R-:W-:Y:S05]  /*1410*/  @!P0 BRA `(.L_x_18) ;  /* 0x0000000000048947 */ /* 0x000fea0003800000 */
[----:B------:R-:W-:Y:S01]  /*1420*/  BPT.TRAP 0x1 ;  /* 0x000000040000795c */ /* 0x000fe20000300000 */
.L_x_18:
[----:B-1----:R-:W-:Y:S05]  /*1430*/  @P1 BRA `(.L_x_19) ;  /* 0x0000000000081947 */ /* 0x002fea0003800000 */
[----:B------:R-:W1:Y:S02]  /*1440*/  SYNCS.PHASECHK.TRANS64.TRYWAIT P1, [R3+URZ], R0 ;  /* 0x00000000030075a7 */ /* 0x000e64000802017f */
[----:B-1----:R-:W-:Y:S05]  /*1450*/  @!P1 BRA `(.L_x_20) ;  /* 0x000000c8000c9947 */ /* 0x002fea0003800000 */
.L_x_19:
[----:B------:R-:W-:-:S04]  /*1460*/  UIADD3 UR4, UR39, 0x1, URZ ;  /* 0x0000000127047890 */ /* 0x000fc8000fffe03f */
[----:B------:R-:W-:Y:S02]  /*1470*/  UISETP.NE.AND UP0, UPT, UR4, 0x4, UPT ;  /* 0x000000040400788c */ /* 0x000fe4000bf05270 */
[----:B------:R-:W-:Y:S02]  /*1480*/  IMAD.U32 R2, RZ, RZ, UR4 ;  /* 0x00000004ff027e24 */ /* 0x000fe4000f8e00ff */
[----:B------:R-:W-:Y:S02]  /*1490*/  USEL UR4, URZ, 0x1, UP0 ;  /* 0x000000013f047887 */ /* 0x000fe40008000000 */
[----:B------:R-:W-:Y:S02]  /*14a0*/  PLOP3.LUT P1, PT, PT, PT, UP0, 0x80, 0x0 ;  /* 0x000000000000781c */ /* 0x000fe40003f2f008 */
[----:B------:R-:W-:Y:S02]  /*14b0*/  ULOP3.LUT UR4, UR38, UR4, URZ, 0x3c, !UPT ;  /* 0x0000000426047292 */ /* 0x000fe4000f8e3c3f */
[----:B------:R-:W-:-:S04]  /*14c0*/  SEL R2, R2, RZ, P1 ;  /* 0x000000ff02027207 */ /* 0x000fc80000800000 */
[----:B------:R-:W-:Y:S01]  /*14d0*/  IMAD.U32 R14, RZ, RZ, UR4 ;  /* 0x00000004ff0e7e24 */ /* 0x000fe2000f8e00ff */
[----:B------:R-:W-:Y:S06]  /*14e0*/  @!P0 BRA `(.L_x_21) ;  /* 0x0000000000048947 */ /* 0x000fec0003800000 */
[----:B------:R-:W-:Y:S01]  /*14f0*/  BPT.TRAP 0x1 ;  /* 0x000000040000795c */ /* 0x000fe20000300000 */
.L_x_21:
[----:B------:R-:W0:Y:S01]  /*1500*/  S2R R5, SR_TID.X ;  /* 0x0000000000057919 */ /* 0x000e220000002100 */
[----:B------:R-:W-:Y:S01]  /*1510*/  USHF.L.U32 UR4, UR39, 0xd, URZ ;  /* 0x0000000d27047899 */ /* 0x000fe2000800063f */
[----:B------:R-:W-:Y:S01]  /*1520*/  IMAD.MOV.U32 R9, RZ, RZ, 0x90 ;  /* 0x00000090ff097424 */ /* 0x000fe200078e00ff */
[----:B------:R-:W-:Y:S01]  /*1530*/  SHF.L.U32 R12, R14, 0x1f, RZ ;  /* 0x0000001f0e0c7819 */ /* 0x000fe200000006ff */
[----:B------:R-:W-:-:S05]  /*1540*/  IMAD.U32 R11, RZ, RZ, UR40 ;  /* 0x00000028ff0b7e24 */ /* 0x000fca000f8e00ff */
[----:B------:R-:W-:Y:S02]  /*1550*/  ISETP.NE.AND P2, PT, R11, 0x1, PT ;  /* 0x000000010b00780c */ /* 0x000fe40003f45270 */
[----:B01----:R-:W-:Y:S01]  /*1560*/  SHF.R.U32.HI R0, RZ, 0x2, R5 ;  /* 0x00000002ff007819 */ /* 0x003fe20000011605 */
[C---:B------:R-:W-:Y:S02]  /*1570*/  IMAD.SHL.U32 R3, R5.reuse, 0x8, RZ ;  /* 0x0000000805037824 */ /* 0x040fe400078e00ff */
[----:B------:R-:W-:Y:S01]  /*1580*/  IMAD.SHL.U32 R6, R5, 0x10, RZ ;  /* 0x0000001005067824 */ /* 0x000fe200078e00ff */
[C---:B------:R-:W-:Y:S02]  /*1590*/  LOP3.LUT R4, R0.reuse, 0x3, RZ, 0xc0, !PT ;  /* 0x0000000300047812 */ /* 0x040fe400078ec0ff */
[----:B------:R-:W-:Y:S02]  /*15a0*/  LOP3.LUT R5, R0, 0x4, RZ, 0xc0, !PT ;  /* 0x0000000400057812 */ /* 0x000fe400078ec0ff */
[----:B------:R-:W-:-:S02]  /*15b0*/  LOP3.LUT R3, R3, 0x18, R4, 0xe2, !PT ;  /* 0x0000001803037812 */ /* 0x000fc400078ee204 */
[----:B------:R-:W-:Y:S02]  /*15c0*/  LOP3.LUT R6, R6, 0xe00, RZ, 0xc0, !PT ;  /* 0x00000e0006067812 */ /* 0x000fe400078ec0ff */
[----:B------:R-:W-:Y:S02]  /*15d0*/  LOP3.LUT R3, R3, R5, RZ, 0xfc, !PT ;  /* 0x0000000503037212 */ /* 0x000fe400078efcff */
[----:B------:R-:W-:Y:S02]  /*15e0*/  LOP3.LUT P1, RZ, R0, 0x4, RZ, 0xc0, !PT ;  /* 0x0000000400ff7812 */ /* 0x000fe4000782c0ff */
[----:B------:R-:W-:Y:S02]  /*15f0*/  LOP3.LUT R7, R3, R6, RZ, 0xfc, !PT ;  /* 0x0000000603077212 */ /* 0x000fe400078efcff */
[----:B------:R-:W-:Y:S02]  /*1600*/  SEL R9, R9, 0x70, !P1 ;  /* 0x0000007009097807 */ /* 0x000fe40004800000 */
[----:B------:R-:W-:-:S05]  /*1610*/  LOP3.LUT R3, R7, UR4, RZ, 0xfc, !PT ;  /* 0x0000000407037c12 */ /* 0x000fca000f8efcff */
[--C-:B------:R-:W-:Y:S02]  /*1620*/  IMAD R8, R3, 0x4, R24.reuse ;  /* 0x0000000403087824 */ /* 0x100fe400078e0218 */
[----:B------:R-:W-:Y:S02]  /*1630*/  IMAD R3, R2, 0x8, R24 ;  /* 0x0000000802037824 */ /* 0x000fe400078e0218 */
[----:B------:R-:W-:Y:S02]  /*1640*/  IMAD.IADD R10, R8, 0x1, R9 ;  /* 0x00000001080a7824 */ /* 0x000fe400078e0209 */
[----:B------:R0:W1:Y:S01]  /*1650*/  SYNCS.PHASECHK.TRANS64.TRYWAIT P1, [R3+URZ], R12 ;  /* 0x0000000c030075a7 */ /* 0x000062000802017f */
[----:B------:R0:W2:Y:S04]  /*1660*/  LDS R24, [R8+0x800] ;  /* 0x0008000008187984 */ /* 0x0000a80000000800 */
[----:B------:R-:W-:Y:S05]  /*1670*/  WARPSYNC.ALL ;  /* 0x0000000000007948 */ /* 0x000fea0003800000 */
[----:B------:R-:W-:Y:S04]  /*1680*/  LDS R25, [R8+0xc00] ;  /* 0x000c000008197984 */ /* 0x000fe80000000800 */
[----:B------:R-:W-:Y:S04]  /*1690*/  LDS R152, [R8+0x4800] ;  /* 0x0048000008987984 */ /* 0x000fe80000000800 */
[----:B------:R-:W-:Y:S04]  /*16a0*/  LDS R153, [R8+0x4c00] ;  /* 0x004c000008997984 */ /* 0x000fe80000000800 */
[----:B------:R-:W-:Y:S04]  /*16b0*/  LDS R156, [R8+0x900] ;  /* 0x00090000089c7984 */ /* 0x000fe80000000800 */
[----:B------:R-:W-:Y:S04]  /*16c0*/  LDS R157, [R8+0xd00] ;  /* 0x000d0000089d7984 */ /* 0x000fe80000000800 */
[----:B------:R-:W-:Y:S04]  /*16d0*/  LDS R160, [R8+0x4900] ;  /* 0x0049000008a07984 */ /* 0x000fe80000000800 */
[----:B------:R-:W-:Y:S04]  /*16e0*/  LDS R161, [R8+0x4d00] ;  /* 0x004d000008a17984 */ /* 0x000fe80000000800 */
[----:B------:R-:W-:Y:S04]  /*16f0*/  LDS R26, [R10+0x800] ;  /* 0x000800000a1a7984 */ /* 0x000fe80000000800 */
[----:B------:R-:W2:Y:S04]  /*1700*/  LDS R27, [R10+0xc00] ;  /* 0x000c00000a1b7984 */ /* 0x000ea80000000800 */
[----:B------:R-:W-:Y:S04]  /*1710*/  LDS R154, [R10+0x4800] ;  /* 0x004800000a9a7984 */ /* 0x000fe80000000800 */
[----:B------:R-:W3:Y:S04]  /*1720*/  LDS R155, [R10+0x4c00] ;  /* 0x004c00000a9b7984 */ /* 0x000ee80000000800 */
[----:B------:R-:W-:Y:S04]  /*1730*/  LDS R158, [R10+0x900] ;  /* 0x000900000a9e7984 */ /* 0x000fe80000000800 */
[----:B------:R-:W4:Y:S04]  /*1740*/  LDS R159, [R10+0xd00] ;  /* 0x000d00000a9f7984 */ /* 0x000f280000000800 */
[----:B------:R-:W-:Y:S04]  /*1750*/  LDS R162, [R10+0x4900] ;  /* 0x004900000aa27984 */ /* 0x000fe80000000800 */
[----:B------:R-:W0:Y:S01]  /*1760*/  LDS R163, [R10+0x4d00] ;  /* 0x004d00000aa37984 */ /* 0x000e220000000800 */
[----:B------:R-:W-:Y:S01]  /*1770*/  R2UR UR4, R28 ;  /* 0x000000001c0472ca */ /* 0x000fe200000e0000 */
[----:B--2---:R-:W-:Y:S01]  /*1780*/  WARPGROUP.ARRIVE ;  /* 0x00000000000079c5 */ /* 0x004fe20000000000 */
[----:B------:R-:W-:-:S02]  /*1790*/  UMOV UR7, 0x40000040 ;  /* 0x4000004000077882 */ /* 0x000fc40000000000 */
[----:B------:R-:W-:-:S09]  /*17a0*/  UMOV UR11, UR7 ;  /* 0x00000007000b7c82 */ /* 0x000fd20008000000 */
[----:B------:R-:W-:-:S04]  /*17b0*/  USHF.R.U32.HI UR4, URZ, 0x4, UR4 ;  /* 0x000000043f047899 */ /* 0x000fc80008011604 */
[----:B------:R-:W-:-:S04]  /*17c0*/  ULOP3.LUT UR4, UR4, 0x3fff, URZ, 0xc0, !UPT ;  /* 0x00003fff04047892 */ /* 0x000fc8000f8ec03f */
[----:B------:R-:W-:-:S04]  /*17d0*/  ULOP3.LUT UR4, UR4, 0x10000, URZ, 0xfc, !UPT ;  /* 0x0001000004047892 */ /* 0x000fc8000f8efc3f */
[----:B------:R-:W-:-:S04]  /*17e0*/  ULEA UR6, UR39, UR4, 0xa ;  /* 0x0000000427067291 */ /* 0x000fc8000f8e503f */
[----:B------:R-:W-:-:S03]  /*17f0*/  UIADD3 UR8, UR6, 0x2, URZ ;  /* 0x0000000206087890 */ /* 0x000fc6000fffe03f */
[----:B------:R-:W-:Y:S02]  /*1800*/  UMOV UR10, UR6 ;  /* 0x00000006000a7c82 */ /* 0x000fe40008000000 */
[----:B------:R-:W-:Y:S01]  /*1810*/  HGMMA.64x128x8.F32.TF32 R88, R24, gdesc[UR4], RZ, !UPT, gsb0 ;  /* 0x05e0000418587df0 */ /* 0x000fe2000c0028ff */
[----:B------:R-:W-:Y:S02]  /*1820*/  UMOV UR7, 0x40000040 ;  /* 0x4000004000077882 */ /* 0x000fe40000000000 */
[----:B------:R-:W-:Y:S02]  /*1830*/  WARPGROUP.DEPBAR.LE gsb0, 0x0 ;  /* 0x00008000000079c5 */ /* 0x000fe40000010000 */
[----:B---3--:R-:W-:-:S07]  /*1840*/  WARPGROUP.ARRIVE ;  /* 0x00000000000079c5 */ /* 0x008fce0000000000 */
[----:B------:R-:W-:Y:S01]  /*1850*/  HGMMA.64x128x8.F32.TF32 R24, R152, gdesc[UR8], RZ, !UPT, gsb0 ;  /* 0x05e0000898187df0 */ /* 0x000fe2000c0028ff */
[----:B------:R-:W-:Y:S01]  /*1860*/  UMOV UR10, UR8 ;  /* 0x00000008000a7c82 */ /* 0x000fe20008000000 */
[----:B------:R-:W-:Y:S01]  /*1870*/  UMOV UR11, 0x40000040 ;  /* 0x40000040000b7882 */ /* 0x000fe20000000000 */
[----:B------:R-:W-:Y:S02]  /*1880*/  UIADD3 UR8, UR6, 0x4, URZ ;  /* 0x0000000406087890 */ /* 0x000fe4000fffe03f */
[----:B------:R-:W-:Y:S01]  /*1890*/  UIADD3 UR6, UR6, 0x6, URZ ;  /* 0x0000000606067890 */ /* 0x000fe2000fffe03f */
[----:B------:R-:W-:Y:S02]  /*18a0*/  WARPGROUP.DEPBAR.LE gsb0, 0x0 ;  /* 0x00008000000079c5 */ /* 0x000fe40000010000 */
[----:B----4-:R-:W-:-:S06]  /*18b0*/  WARPGROUP.ARRIVE ;  /* 0x00000000000079c5 */ /* 0x010fcc0000000000 */
[----:B------:R-:W-:Y:S03]  /*18c0*/  HGMMA.64x128x8.F32.TF32 R88, R156, gdesc[UR8], R88, gsb0 ;  /* 0x05e000089c587df0 */ /* 0x000fe60008002858 */
[----:B------:R-:W-:Y:S02]  /*18d0*/  WARPGROUP.DEPBAR.LE gsb0, 0x0 ;  /* 0x00008000000079c5 */ /* 0x000fe40000010000 */
[----:B0-----:R-:W-:-:S07]  /*18e0*/  WARPGROUP.ARRIVE ;  /* 0x00000000000079c5 */ /* 0x001fce0000000000 */
[----:B------:R-:W-:Y:S01]  /*18f0*/  HGMMA.64x128x8.F32.TF32 R24, R160, gdesc[UR8], R24, gsb0 ;  /* 0x05e00008a0187df0 */ /* 0x000fe20008002818 */
[----:B------:R-:W-:Y:S01]  /*1900*/  UMOV UR10, UR8 ;  /* 0x00000008000a7c82 */ /* 0x000fe20008000000 */
[----:B------:R-:W-:Y:S01]  /*1910*/  UMOV UR11, 0x40000040 ;  /* 0x40000040000b7882 */ /* 0x000fe20000000000 */
[----:B------:R-:W-:Y:S02]  /*1920*/  WARPGROUP.DEPBAR.LE gsb0, 0x0 ;  /* 0x00008000000079c5 */ /* 0x000fe40000010000 */
[----:B------:R-:W-:Y:S04]  /*1930*/  LDS R152, [R8+0xa00] ;  /* 0x000a000008987984 */ /* 0x000fe80000000800 */
[----:B------:R-:W-:Y:S04]  /*1940*/  LDS R153, [R8+0xe00] ;  /* 0x000e000008997984 */ /* 0x000fe80000000800 */
[----:B------:R-:W-:Y:S04]  /*1950*/  LDS R154, [R10+0xa00] ;  /* 0x000a00000a9a7984 */ /* 0x000fe80000000800 */
[----:B------:R-:W0:Y:S04]  /*1960*/  LDS R155, [R10+0xe00] ;  /* 0x000e00000a9b7984 */ /* 0x000e280000000800 */
[----:B------:R-:W-:Y:S04]  /*1970*/  LDS R156, [R8+0x4a00] ;  /* 0x004a0000089c7984 */ /* 0x000fe80000000800 */
[----:B------:R-:W-:Y:S04]  /*1980*/  LDS R157, [R8+0x4e00] ;  /* 0x004e0000089d7984 */ /* 0x000fe80000000800 */
[----:B------:R-:W-:Y:S04]  /*1990*/  LDS R158, [R10+0x4a00] ;  /* 0x004a00000a9e7984 */ /* 0x000fe80000000800 */
[----:B------:R-:W2:Y:S01]  /*19a0*/  LDS R159, [R10+0x4e00] ;  /* 0x004e00000a9f7984 */ /* 0x000ea20000000800 */
[----:B0-----:R-:W-:-:S06]  /*19b0*/  WARPGROUP.ARRIVE ;  /* 0x00000000000079c5 */ /* 0x001fcc0000000000 */
[----:B------:R-:W-:Y:S03]  /*19c0*/  HGMMA.64x128x8.F32.TF32 R88, R152, gdesc[UR8], R88, gsb0 ;  /* 0x05e0000898587df0 */ /* 0x000fe60008002858 */
[----:B------:R-:W-:Y:S02]  /*19d0*/  WARPGROUP.DEPBAR.LE gsb0, 0x0 ;  /* 0x00008000000079c5 */ /* 0x000fe40000010000 */
[----:B--2---:R-:W-:-:S07]  /*19e0*/  WARPGROUP.ARRIVE ;  /* 0x00000000000079c5 */ /* 0x004fce0000000000 */
[----:B------:R-:W-:Y:S03]  /*19f0*/  HGMMA.64x128x8.F32.TF32 R24, R156, gdesc[UR8], R24, gsb0 ;  /* 0x05e000089c187df0 */ /* 0x000fe60008002818 */
        /* <DEDUP_REMOVED lines=15> */
[----:B------:R-:W-:Y:S05]  /*1af0*/  @!P2 BRA `(.L_x_22) ;  /* 0x0000000c00d8a947 */ /* 0x000fea0003800000 */
[----:B------:R-:W-:Y:S05]  /*1b00*/  @!P0 BRA `(.L_x_23) ;  /* 0x0000000000048947 */ /* 0x000fea0003800000 */
[----:B------:R-:W-:Y:S01]  /*1b10*/  BPT.TRAP 0x1 ;  /* 0x000000040000795c */ /* 0x000fe20000300000 */
.L_x_23:
[----:B-1----:R-:W-:Y:S05]  /*1b20*/  @P1 BRA `(.L_x_24) ;  /* 0x0000000000181947 */ /* 0x002fea0003800000 */
[----:B------:R-:W0:Y:S01]  /*1b30*/  S2UR UR6, SR_CgaCtaId ;  /* 0x00000000000679c3 */ /* 0x000e220000008800 */
[----:B------:R-:W-:Y:S02]  /*1b40*/  UMOV UR5, 0x400 ;  /* 0x0000040000057882 */ /* 0x000fe40000000000 */
[----:B0-----:R-:W-:-:S06]  /*1b50*/  ULEA UR5, UR6, UR5, 0x18 ;  /* 0x0000000506057291 */ /* 0x001fcc000f8ec03f */
[----:B------:R-:W-:-:S04]  /*1b60*/  LEA R3, R2, UR5, 0x3 ;  /* 0x0000000502037c11 */ /* 0x000fc8000f8e18ff */
[----:B------:R-:W0:Y:S02]  /*1b70*/  SYNCS.PHASECHK.TRANS64.TRYWAIT P1, [R3+URZ], R12 ;  /* 0x0000000c030075a7 */ /* 0x000e24000802017f */
[----:B0-----:R-:W-:Y:S05]  /*1b80*/  @!P1 BRA `(.L_x_25) ;  /* 0x000000c000549947 */ /* 0x001fea0003800000 */
.L_x_24:
[----:B------:R-:W1:Y:S01]  /*1b90*/  S2UR UR6, SR_CgaCtaId ;  /* 0x00000000000679c3 */ /* 0x000e620000008800 */
[----:B------:R-:W-:Y:S01]  /*1ba0*/  IMAD.SHL.U32 R10, R2, 0x2000, RZ ;  /* 0x00002000020a7824 */ /* 0x000fe200078e00ff */
[----:B------:R-:W-:-:S04]  /*1bb0*/  UMOV UR5, 0x400 ;  /* 0x0000040000057882 */ /* 0x000fc80000000000 */
[----:B0-----:R-:W-:Y:S02]  /*1bc0*/  LOP3.LUT R3, R10, R7, RZ, 0xfc, !PT ;  /* 0x000000070a037212 */ /* 0x001fe400078efcff */
[----:B------:R-:W0:Y:S01]  /*1bd0*/  LDC R11, c[0x0][0x28c] ;  /* 0x0000a300ff0b7b82 */ /* 0x000e220000000800 */
[----:B-1----:R-:W-:-:S03]  /*1be0*/  ULEA UR7, UR6, UR5, 0x18 ;  /* 0x0000000506077291 */ /* 0x002fc6000f8ec03f */
[----:B------:R-:W-:-:S03]  /*1bf0*/  UMOV UR5, UR39 ;  /* 0x0000002700057c82 */ /* 0x000fc60008000000 */
[----:B------:R-:W-:Y:S02]  /*1c00*/  LEA R8, R3, UR7, 0x2 ;  /* 0x0000000703087c11 */ /* 0x000fe4000f8e10ff */
[----:B0-----:R-:W-:-:S03]  /*1c10*/  ISETP.GE.AND P1, PT, R11, 0x41, PT ;  /* 0x000000410b00780c */ /* 0x001fc60003f26270 */
[----:B------:R-:W-:Y:S01]  /*1c20*/  IMAD.IADD R3, R9, 0x1, R8 ;  /* 0x0000000109037824 */ /* 0x000fe200078e0208 */
[----:B------:R0:W1:Y:S04]  /*1c30*/  LDS R160, [R8+0x800] ;  /* 0x0008000008a07984 */ /* 0x0000680000000800 */
[----:B------:R0:W2:Y:S04]  /*1c40*/  LDS R161, [R8+0xc00] ;  /* 0x000c000008a17984 */ /* 0x0000a80000000800 */
[----:B------:R0:W3:Y:S04]  /*1c50*/  LDS R164, [R8+0x4800] ;  /* 0x0048000008a47984 */ /* 0x0000e80000000800 */
[----:B------:R0:W4:Y:S04]  /*1c60*/  LDS R165, [R8+0x4c00] ;  /* 0x004c000008a57984 */ /* 0x0001280000000800 */
[----:B------:R0:W0:Y:S04]  /*1c70*/  LDS R162, [R3+0x800] ;  /* 0x0008000003a27984 */ /* 0x0000280000000800 */
[----:B------:R0:W0:Y:S04]  /*1c80*/  LDS R163, [R3+0xc00] ;  /* 0x000c000003a37984 */ /* 0x0000280000000800 */
[----:B------:R0:W0:Y:S04]  /*1c90*/  LDS R166, [R3+0x4800] ;  /* 0x0048000003a67984 */ /* 0x0000280000000800 */
[----:B------:R0:W0:Y:S01]  /*1ca0*/  LDS R167, [R3+0x4c00] ;  /* 0x004c000003a77984 */ /* 0x0000220000000800 */
[----:B------:R-:W-:Y:S05]  /*1cb0*/  @!P1 BRA `(.L_x_26) ;  /* 0x0000000800049947 */ /* 0x000fea0003800000 */
[----:B------:R-:W-:Y:S01]  /*1cc0*/  R2UR UR9, R2 ;  /* 0x00000000020972ca */ /* 0x000fe200000e0000 */
[----:B------:R-:W-:-:S06]  /*1cd0*/  UIADD3 UR5, UR40, -0x1, URZ ;  /* 0xffffffff28057890 */ /* 0x000fcc000fffe03f */
[----:B0-----:R-:W-:Y:S01]  /*1ce0*/  IMAD.U32 R3, RZ, RZ, UR5 ;  /* 0x00000005ff037e24 */ /* 0x001fe2000f8e00ff */
[----:B------:R-:W-:-:S07]  /*1cf0*/  UMOV UR5, UR39 ;  /* 0x0000002700057c82 */ /* 0x000fce0008000000 */
.L_x_34:
[----:B------:R-:W-:-:S04]  /*1d00*/  UIADD3 UR6, UR9, 0x1, URZ ;  /* 0x0000000109067890 */ /* 0x000fc8000fffe03f */
[----:B------:R-:W-:-:S04]  /*1d10*/  UISETP.NE.AND UP0, UPT, UR6, 0x4, UPT ;  /* 0x000000040600788c */ /* 0x000fc8000bf05270 */
[----:B------:R-:W-:Y:S02]  /*1d20*/  USEL UR7, URZ, 0x1, UP0 ;  /* 0x000000013f077887 */ /* 0x000fe40008000000 */
[----:B------:R-:W-:-:S04]  /*1d30*/  USEL UR6, UR6, URZ, UP0 ;  /* 0x0000003f06067287 */ /* 0x000fc80008000000 */
[----:B------:R-:W-:Y:S02]  /*1d40*/  LOP3.LUT R14, R14, UR7, RZ, 0x3c, !PT ;  /* 0x000000070e0e7c12 */ /* 0x000fe4000f8e3cff */
[----:B------:R-:W-:Y:S01]  /*1d50*/  IMAD.U32 R2, RZ, RZ, UR6 ;  /* 0x00000006ff027e24 */ /* 0x000fe2000f8e00ff */
[----:B0-----:R-:W-:Y:S06]  /*1d60*/  @!P0 BRA `(.L_x_27) ;  /* 0x0000000000048947 */ /* 0x001fec0003800000 */
[----:B------:R-:W-:Y:S01]  /*1d70*/  BPT.TRAP 0x1 ;  /* 0x000000040000795c */ /* 0x000fe20000300000 */
.L_x_27:
[----:B------:R-:W0:Y:S01]  /*1d80*/  S2UR UR6, SR_CgaCtaId ;  /* 0x00000000000679c3 */ /* 0x000e220000008800 */
[----:B------:R-:W-:Y:S01]  /*1d90*/  UMOV UR7, 0x400 ;  /* 0x0000040000077882 */ /* 0x000fe20000000000 */
[----:B------:R-:W-:Y:S01]  /*1da0*/  SHF.L.U32 R13, R14, 0x1f, RZ ;  /* 0x0000001f0e0d7819 */ /* 0x000fe200000006ff */
[----:B------:R-:W-:Y:S01]  /*1db0*/  ULEA UR8, UR9, UR4, 0xa ;  /* 0x0000000409087291 */ /* 0x000fe2000f8e503f */
[----:B------:R-:W3:Y:S01]  /*1dc0*/  S2R R8, SR_TID.X ;  /* 0x0000000000087919 */ /* 0x000ee20000002100 */
[----:B------:R-:W-:Y:S01]  /*1dd0*/  UMOV UR11, 0x40000040 ;  /* 0x40000040000b7882 */ /* 0x000fe20000000000 */
[----:B------:R-:W-:-:S04]  /*1de0*/  IMAD.U32 R15, RZ, RZ, UR9 ;  /* 0x00000009ff0f7e24 */ /* 0x000fc8000f8e00ff */
[----:B------:R-:W-:Y:S01]  /*1df0*/  UMOV UR10, UR8 ;  /* 0x00000008000a7c82 */ /* 0x000fe20008000000 */
[----:B0-----:R-:W-:Y:S02]  /*1e00*/  ULEA UR7, UR6, UR7, 0x18 ;  /* 0x0000000706077291 */ /* 0x001fe4000f8ec03f */
[----:B------:R-:W-:-:S04]  /*1e10*/  UIADD3 UR6, UR8, 0x2, URZ ;  /* 0x0000000208067890 */ /* 0x000fc8000fffe03f */
[----:B------:R-:W-:-:S04]  /*1e20*/  LEA R12, R2, UR7, 0x3 ;  /* 0x00000007020c7c11 */ /* 0x000fc8000f8e18ff */
[----:B------:R0:W0:Y:S01]  /*1e30*/  SYNCS.PHASECHK.TRANS64.TRYWAIT P1, [R12+URZ], R13 ;  /* 0x0000000d0c0075a7 */ /* 0x000022000802017f */
[----:B-12---:R-:W-:Y:S01]  /*1e40*/  WARPGROUP.ARRIVE ;  /* 0x00000000000079c5 */ /* 0x006fe20000000000 */
[C---:B---3--:R-:W-:Y:S01]  /*1e50*/  IMAD.SHL.U32 R6, R8.reuse, 0x10, RZ ;  /* 0x0000001008067824 */ /* 0x048fe200078e00ff */
[----:B------:R-:W-:Y:S01]  /*1e60*/  SHF.R.U32.HI R0, RZ, 0x2, R8 ;  /* 0x00000002ff007819 */ /* 0x000fe20000011608 */
[----:B------:R-:W-:-:S03]  /*1e70*/  IMAD.SHL.U32 R8, R8, 0x8, RZ ;  /* 0x0000000808087824 */ /* 0x000fc600078e00ff */
[----:B------:R-:W-:Y:S01]  /*1e80*/  HGMMA.64x128x8.F32.TF32 R88, R160, gdesc[UR8], R88, gsb0 ;  /* 0x05e00008a0587df0 */ /* 0x000fe20008002858 */
[----:B------:R-:W-:Y:S02]  /*1e90*/  LOP3.LUT R6, R6, 0xe00, RZ, 0xc0, !PT ;  /* 0x00000e0006067812 */ /* 0x000fe400078ec0ff */
[C---:B------:R-:W-:Y:S02]  /*1ea0*/  LOP3.LUT R5, R0.reuse, 0x4, RZ, 0xc0, !PT ;  /* 0x0000000400057812 */ /* 0x040fe400078ec0ff */
[----:B------:R-:W-:Y:S02]  /*1eb0*/  LOP3.LUT R4, R0, 0x3, RZ, 0xc0, !PT ;  /* 0x0000000300047812 */ /* 0x000fe400078ec0ff */
[----:B------:R-:W-:-:S04]  /*1ec0*/  LOP3.LUT R11, R6, R5, RZ, 0xfc, !PT ;  /* 0x00000005060b7212 */ /* 0x000fc800078efcff */
[----:B------:R-:W-:-:S04]  /*1ed0*/  LOP3.LUT R11, R11, R4, RZ, 0xfc, !PT ;  /* 0x000000040b0b7212 */ /* 0x000fc800078efcff */
[----:B------:R-:W-:-:S05]  /*1ee0*/  LOP3.LUT R8, R11, 0x18, R8, 0xf8, !PT ;  /* 0x000000180b087812 */ /* 0x000fca00078ef808 */
[----:B------:R-:W-:-:S05]  /*1ef0*/  IMAD R8, R15, 0x2000, R8 ;  /* 0x000020000f087824 */ /* 0x000fca00078e0208 */
[----:B------:R-:W-:-:S05]  /*1f00*/  LEA R8, R8, UR7, 0x2 ;  /* 0x0000000708087c11 */ /* 0x000fca000f8e10ff */
[----:B------:R-:W-:Y:S01]  /*1f10*/  IMAD.IADD R10, R9, 0x1, R8 ;  /* 0x00000001090a7824 */ /* 0x000fe200078e0208 */
[----:B------:R-:W-:Y:S02]  /*1f20*/  WARPGROUP.DEPBAR.LE gsb0, 0x0 ;  /* 0x00008000000079c5 */ /* 0x000fe40000010000 */
[----:B----4-:R-:W-:-:S06]  /*1f30*/  WARPGROUP.ARRIVE ;  /* 0x00000000000079c5 */ /* 0x010fcc0000000000 */
[----:B------:R-:W-:Y:S01]  /*1f40*/  HGMMA.64x128x8.F32.TF32 R24, R164, gdesc[UR8], R24, gsb0 ;  /* 0x05e00008a4187df0 */ /* 0x000fe20008002818 */
[----:B------:R-:W-:Y:S01]  /*1f50*/  UMOV UR10, UR6 ;  /* 0x00000006000a7c82 */ /* 0x000fe20008000000 */
[----:B------:R-:W-:Y:S01]  /*1f60*/  UMOV UR11, 0x40000040 ;  /* 0x40000040000b7882 */ /* 0x000fe20000000000 */
[----:B------:R-:W-:Y:S02]  /*1f70*/  WARPGROUP.DEPBAR.LE gsb0, 0x0 ;  /* 0x00008000000079c5 */ /* 0x000fe40000010000 */
[----:B------:R-:W-:Y:S04]  /*1f80*/  LDS R156, [R8+0x900] ;  /* 0x00090000089c7984 */ /* 0x000fe80000000800 */
[----:B------:R-:W-:Y:S04]  /*1f90*/  LDS R157, [R8+0xd00] ;  /* 0x000d0000089d7984 */ /* 0x000fe80000000800 */
[----:B------:R-:W-:Y:S04]  /*1fa0*/  LDS R158, [R10+0x900] ;  /* 0x000900000a9e7984 */ /* 0x000fe80000000800 */
[----:B------:R-:W1:Y:S04]  /*1fb0*/  LDS R159, [R10+0xd00] ;  /* 0x000d00000a9f7984 */ /* 0x000e680000000800 */
[----:B------:R-:W-:Y:S04]  /*1fc0*/  LDS R160, [R8+0x4900] ;  /* 0x0049000008a07984 */ /* 0x000fe80000000800 */
[----:B------:R-:W-:Y:S04]  /*1fd0*/  LDS R161, [R8+0x4d00] ;  /* 0x004d000008a17984 */ /* 0x000fe80000000800 */
[----:B------:R-:W-:Y:S04]  /*1fe0*/  LDS R162, [R10+0x4900] ;  /* 0x004900000aa27984 */ /* 0x000fe80000000800 */
[----:B------:R-:W2:Y:S01]  /*1ff0*/  LDS R163, [R10+0x4d00] ;  /* 0x004d00000aa37984 */ /* 0x000ea20000000800 */
[----:B-1----:R-:W-:-:S06]  /*2000*/  WARPGROUP.ARRIVE ;  /* 0x00000000000079c5 */ /* 0x002fcc0000000000 */
[----:B------:R-:W-:Y:S03]  /*2010*/  HGMMA.64x128x8.F32.TF32 R88, R156, gdesc[UR8], R88, gsb0 ;  /* 0x05e000089c587df0 */ /* 0x000fe60008002858 */
[----:B------:R-:W-:Y:S02]  /*2020*/  WARPGROUP.DEPBAR.LE gsb0, 0x0 ;  /* 0x00008000000079c5 */ /* 0x000fe40000010000 */
[----:B--2---:R-:W-:-:S07]  /*2030*/  WARPGROUP.ARRIVE ;  /* 0x00000000000079c5 */ /* 0x004fce0000000000 */
[----:B------:R-:W-:Y:S03]  /*2040*/  HGMMA.64x128x8.F32.TF32 R24, R160, gdesc[UR8], R24, gsb0 ;  /* 0x05e00008a0187df0 */ /* 0x000fe60008002818 */
[----:B------:R-:W-:Y:S02]  /*2050*/  WARPGROUP.DEPBAR.LE gsb0, 0x0 ;  /* 0x00008000000079c5 */ /* 0x000fe40000010000 */
[----:B------:R1:W2:Y:S04]  /*2060*/  LDS R152, [R8+0xa00] ;  /* 0x000a000008987984 */ /* 0x0002a80000000800 */
[----:B------:R1:W3:Y:S04]  /*2070*/  LDS R153, [R8+0xe00] ;  /* 0x000e000008997984 */ /* 0x0002e80000000800 */
[----:B------:R1:W4:Y:S04]  /*2080*/  LDS R156, [R8+0x4a00] ;  /* 0x004a0000089c7984 */ /* 0x0003280000000800 */
[----:B------:R1:W0:Y:S04]  /*2090*/  LDS R157, [R8+0x4e00] ;  /* 0x004e0000089d7984 */ /* 0x0002280000000800 */
[----:B------:R1:W0:Y:S04]  /*20a0*/  LDS R154, [R10+0xa00] ;  /* 0x000a00000a9a7984 */ /* 0x0002280000000800 */
[----:B------:R1:W0:Y:S04]  /*20b0*/  LDS R155, [R10+0xe00] ;  /* 0x000e00000a9b7984 */ /* 0x0002280000000800 */
[----:B------:R1:W0:Y:S04]  /*20c0*/  LDS R158, [R10+0x4a00] ;  /* 0x004a00000a9e7984 */ /* 0x0002280000000800 */
[----:B------:R1:W0:Y:S01]  /*20d0*/  LDS R159, [R10+0x4e00] ;  /* 0x004e00000a9f7984 */ /* 0x0002220000000800 */
[----:B------:R-:W-:Y:S05]  /*20e0*/  @!P0 BRA `(.L_x_28) ;  /* 0x0000000000048947 */ /* 0x000fea0003800000 */
[----:B------:R-:W-:Y:S01]  /*20f0*/  BPT.TRAP 0x1 ;  /* 0x000000040000795c */ /* 0x000fe20000300000 */
.L_x_28:
[----:B------:R-:W2:Y:S01]  /*2100*/  LDL R11, [R1+0x14] ;  /* 0x00001400010b7983 */ /* 0x000ea20000100800 */
[----:B------:R-:W-:-:S04]  /*2110*/  ULEA UR6, UR5, UR7, 0x3 ;  /* 0x0000000705067291 */ /* 0x000fc8000f8e183f */
[----:B------:R-:W-:-:S04]  /*2120*/  UIADD3 UR6, UR6, 0x20, URZ ;  /* 0x0000002006067890 */ /* 0x000fc8000fffe03f */
[----:B------:R-:W-:-:S09]  /*2130*/  UPRMT UR6, URZ, 0x654, UR6 ;  /* 0x000006543f067896 */ /* 0x000fd20008000006 */
[----:B------:R-:W-:Y:S01]  /*2140*/  SYNCS.ARRIVE.TRANS64.RED.A1T0 RZ, [UR6], RZ ;  /* 0x000000ffffff79a7 */ /* 0x000fe20008100406 */
[----:B--2---:R-:W-:-:S13]  /*2150*/  ISETP.GT.U32.AND P2, PT, R11, 0x1, PT ;  /* 0x000000010b00780c */ /* 0x004fda0003f44070 */
[----:B------:R-:W-:Y:S05]  /*2160*/  @P2 BRA `(.L_x_29) ;  /* 0x0000000000042947 */ /* 0x000fea0003800000 */
[----:B------:R-:W-:Y:S01]  /*2170*/  BPT.TRAP 0x1 ;  /* 0x000000040000795c */ /* 0x000fe20000300000 */
.L_x_29:
[----:B------:R-:W-:Y:S01]  /*2180*/  UIADD3 UR6, UR8, 0x4, URZ ;  /* 0x0000000408067890 */ /* 0x000fe2000fffe03f */
[----:B0--3--:R-:W-:Y:S01]  /*2190*/  WARPGROUP.ARRIVE ;  /* 0x00000000000079c5 */ /* 0x009fe20000000000 */
[----:B------:R-:W-:Y:S01]  /*21a0*/  UMOV UR11, 0x40000040 ;  /* 0x40000040000b7882 */ /* 0x000fe20000000000 */
[----:B------:R-:W-:-:S04]  /*21b0*/  UIADD3 UR5, UR5, 0x1, URZ ;  /* 0x0000000105057890 */ /* 0x000fc8000fffe03f */
[----:B------:R-:W-:Y:S01]  /*21c0*/  UMOV UR10, UR6 ;  /* 0x00000006000a7c82 */ /* 0x000fe20008000000 */
[----:B------:R-:W-:Y:S01]  /*21d0*/  UISETP.NE.AND UP0, UPT, UR5, 0x4, UPT ;  /* 0x000000040500788c */ /* 0x000fe2000bf05270 */
[----:B------:R-:W-:Y:S03]  /*21e0*/  HGMMA.64x128x8.F32.TF32 R88, R152, gdesc[UR8], R88, gsb0 ;  /* 0x05e0000898587df0 */ /* 0x000fe60008002858 */
[----:B------:R-:W-:Y:S01]  /*21f0*/  USEL UR5, UR5, URZ, UP0 ;  /* 0x0000003f05057287 */ /* 0x000fe20008000000 */
[----:B------:R-:W-:Y:S02]  /*2200*/  WARPGROUP.DEPBAR.LE gsb0, 0x0 ;  /* 0x00008000000079c5 */ /* 0x000fe40000010000 */
[----:B----4-:R-:W-:-:S06]  /*2210*/  WARPGROUP.ARRIVE ;  /* 0x00000000000079c5 */ /* 0x010fcc0000000000 */
        /* <DEDUP_REMOVED lines=12> */
.L_x_30:
[----:B01----:R-:W-:Y:S01]  /*22e0*/  IMAD.SHL.U32 R10, R2, 0x2000, RZ ;  /* 0x00002000020a7824 */ /* 0x003fe200078e00ff */
[----:B------:R-:W-:Y:S04]  /*22f0*/  BSSY B0, `(.L_x_31) ;  /* 0x0000006000007945 */ /* 0x000fe80003800000 */
[----:B------:R-:W-:-:S04]  /*2300*/  LOP3.LUT R8, R10, R7, RZ, 0xfc, !PT ;  /* 0x000000070a087212 */ /* 0x000fc800078efcff */
[----:B------:R-:W-:Y:S01]  /*2310*/  LEA R8, R8, UR7, 0x2 ;  /* 0x0000000708087c11 */ /* 0x000fe2000f8e10ff */
[----:B------:R-:W-:Y:S06]  /*2320*/  @P1 BRA `(.L_x_32) ;  /* 0x0000000000081947 */ /* 0x000fec0003800000 */
[----:B------:R-:W0:Y:S02]  /*2330*/  SYNCS.PHASECHK.TRANS64.TRYWAIT P1, [R12+URZ], R13 ;  /* 0x0000000d0c0075a7 */ /* 0x000e24000802017f */
[----:B0-----:R-:W-:Y:S05]  /*2340*/  @!P1 BRA `(.L_x_33) ;  /* 0x000000b800789947 */ /* 0x001fea0003800000 */
.L_x_32:
[----:B------:R-:W-:Y:S05]  /*2350*/  BSYNC B0 ;  /* 0x0000000000007941 */ /* 0x000fea0003800000 */
.L_x_31:
[----:B------:R-:W-:Y:S01]  /*2360*/  IMAD.IADD R11, R9, 0x1, R8 ;  /* 0x00000001090b7824 */ /* 0x000fe200078e0208 */
[----:B------:R1:W0:Y:S01]  /*2370*/  LDS R160, [R8+0x800] ;  /* 0x0008000008a07984 */ /* 0x0002220000000800 */
[----:B------:R-:W-:Y:S05]  /*2380*/  WARPSYNC.ALL ;  /* 0x0000000000007948 */ /* 0x000fea0003800000 */
[----:B------:R1:W0:Y:S04]  /*2390*/  LDS R161, [R8+0xc00] ;  /* 0x000c000008a17984 */ /* 0x0002280000000800 */
[----:B------:R1:W0:Y:S04]  /*23a0*/  LDS R164, [R8+0x4800] ;  /* 0x0048000008a47984 */ /* 0x0002280000000800 */
[----:B------:R1:W0:Y:S04]  /*23b0*/  LDS R165, [R8+0x4c00] ;  /* 0x004c000008a57984 */ /* 0x0002280000000800 */
[----:B------:R1:W0:Y:S04]  /*23c0*/  LDS R162, [R11+0x800] ;  /* 0x000800000ba27984 */ /* 0x0002280000000800 */
[----:B------:R1:W0:Y:S04]  /*23d0*/  LDS R163, [R11+0xc00] ;  /* 0x000c00000ba37984 */ /* 0x0002280000000800 */
[----:B------:R1:W0:Y:S04]  /*23e0*/  LDS R166, [R11+0x4800] ;  /* 0x004800000ba67984 */ /* 0x0002280000000800 */
[----:B------:R1:W0:Y:S01]  /*23f0*/  LDS R167, [R11+0x4c00] ;  /* 0x004c00000ba77984 */ /* 0x0002220000000800 */
[----:B------:R-:W-:Y:S01]  /*2400*/  UIADD3 UR6, UR8, 0x6, URZ ;  /* 0x0000000608067890 */ /* 0x000fe2000fffe03f */
[----:B--23--:R-:W-:Y:S01]  /*2410*/  WARPGROUP.ARRIVE ;  /* 0x00000000000079c5 */ /* 0x00cfe20000000000 */
[----:B------:R-:W-:Y:S01]  /*2420*/  UMOV UR11, 0x40000040 ;  /* 0x40000040000b7882 */ /* 0x000fe20000000000 */
[C---:B------:R-:W-:Y:S01]  /*2430*/  ISETP.GT.AND P1, PT, R3.reuse, 0x2, PT ;  /* 0x000000020300780c */ /* 0x040fe20003f24270 */
[----:B------:R-:W-:Y:S01]  /*2440*/  VIADD R3, R3, 0xffffffff ;  /* 0xffffffff03037836 */ /* 0x000fe20000000000 */
[----:B------:R-:W-:-:S02]  /*2450*/  R2UR UR9, R2 ;  /* 0x00000000020972ca */ /* 0x000fc400000e0000 */
[----:B------:R-:W-:-:S11]  /*2460*/  UMOV UR10, UR6 ;  /* 0x00000006000a7c82 */ /* 0x000fd60008000000 */
[----:B------:R-:W-:Y:S03]  /*2470*/  HGMMA.64x128x8.F32.TF32 R88, R156, gdesc[UR8], R88, gsb0 ;  /* 0x05e000089c587df0 */ /* 0x000fe60008002858 */
[----:B------:R-:W-:Y:S02]  /*2480*/  WARPGROUP.DEPBAR.LE gsb0, 0x0 ;  /* 0x00008000000079c5 */ /* 0x000fe40000010000 */
[----:B----4-:R-:W-:-:S07]  /*2490*/  WARPGROUP.ARRIVE ;  /* 0x00000000000079c5 */ /* 0x010fce0000000000 */
[----:B------:R-:W-:Y:S03]  /*24a0*/  HGMMA.64x128x8.F32.TF32 R24, R152, gdesc[UR8], R24, gsb0 ;  /* 0x05e0000898187df0 */ /* 0x000fe60008002818 */
[----:B------:R-:W-:Y:S02]  /*24b0*/  WARPGROUP.DEPBAR.LE gsb0, 0x0 ;  /* 0x00008000000079c5 */ /* 0x000fe40000010000 */
[----:B-1----:R-:W-:Y:S05]  /*24c0*/  @P1 BRA `(.L_x_34) ;  /* 0xfffffff8000c1947 */ /* 0x002fea000383ffff */
.L_x_26:
[----:B0-----:R-:W-:Y:S01]  /*24d0*/  IMAD.MOV.U32 R3, RZ, RZ, 0x40000040 ;  /* 0x40000040ff037424 */ /* 0x001fe200078e00ff */
[----:B------:R-:W-:Y:S01]  /*24e0*/  LEA R2, R2, UR4, 0xa ;  /* 0x0000000402027c11 */ /* 0x000fe2000f8e50ff */
[----:B-12---:R-:W-:-:S06]  /*24f0*/  WARPGROUP.ARRIVE ;  /* 0x00000000000079c5 */ /* 0x006fcc0000000000 */
[----:B------:R-:W0:Y:S01]  /*2500*/  S2R R8, SR_TID.X ;  /* 0x0000000000087919 */ /* 0x000e220000002100 */
[----:B------:R-:W-:Y:S02]  /*2510*/  LOP3.LUT R5, R4, R6, R5, 0xfe, !PT ;  /* 0x0000000604057212 */ /* 0x000fe400078efe05 */
[C---:B------:R-:W-:Y:S02]  /*2520*/  R2UR UR10, R2.reuse ;  /* 0x00000000020a72ca */ /* 0x040fe400000e0000 */
[C---:B------:R-:W-:Y:S02]  /*2530*/  R2UR UR11, R3.reuse ;  /* 0x00000000030b72ca */ /* 0x040fe400000e0000 */
[----:B------:R-:W-:Y:S02]  /*2540*/  R2UR UR14, R2 ;  /* 0x00000000020e72ca */ /* 0x000fe400000e0000 */
[----:B------:R-:W-:-:S09]  /*2550*/  R2UR UR15, R3 ;  /* 0x00000000030f72ca */ /* 0x000fd200000e0000 */
[----:B------:R-:W-:Y:S01]  /*2560*/  HGMMA.64x128x8.F32.TF32 R88, R160, gdesc[UR8], R88, gsb0 ;  /* 0x05e00008a0587df0 */ /* 0x000fe20008002858 */
[----:B0-----:R-:W-:-:S05]  /*2570*/  IMAD.SHL.U32 R4, R8, 0x8, RZ ;  /* 0x0000000808047824 */ /* 0x001fca00078e00ff */
[----:B------:R-:W-:Y:S01]  /*2580*/  LOP3.LUT R5, R5, 0x18, R4, 0xf8, !PT ;  /* 0x0000001805057812 */ /* 0x000fe200078ef804 */
[----:B------:R-:W-:-:S04]  /*2590*/  VIADD R4, R2, 0x2 ;  /* 0x0000000202047836 */ /* 0x000fc80000000000 */
[----:B------:R-:W-:Y:S01]  /*25a0*/  IMAD.IADD R10, R5, 0x1, R10 ;  /* 0x00000001050a7824 */ /* 0x000fe200078e020a */
[----:B------:R-:W-:Y:S01]  /*25b0*/  R2UR UR10, R4 ;  /* 0x00000000040a72ca */ /* 0x000fe200000e0000 */
[----:B------:R-:W-:-:S03]  /*25c0*/  IMAD.MOV.U32 R5, RZ, RZ, 0x40000040 ;  /* 0x40000040ff057424 */ /* 0x000fc600078e00ff */
[----:B------:R-:W-:Y:S02]  /*25d0*/  LEA R10, R10, UR7, 0x2 ;  /* 0x000000070a0a7c11 */ /* 0x000fe4000f8e10ff */
[----:B------:R-:W-:-:S03]  /*25e0*/  R2UR UR11, R5 ;  /* 0x00000000050b72ca */ /* 0x000fc600000e0000 */
[----:B------:R-:W-:Y:S01]  /*25f0*/  IMAD.IADD R9, R9, 0x1, R10 ;  /* 0x0000000109097824 */ /* 0x000fe200078e020a */
[----:B------:R-:W-:Y:S02]  /*2600*/  WARPGROUP.DEPBAR.LE gsb0, 0x0 ;  /* 0x00008000000079c5 */ /* 0x000fe40000010000 */
[----:B---34-:R-:W-:-:S06]  /*2610*/  WARPGROUP.ARRIVE ;  /* 0x00000000000079c5 */ /* 0x018fcc0000000000 */
[----:B------:R-:W-:Y:S01]  /*2620*/  HGMMA.64x128x8.F32.TF32 R24, R164, gdesc[UR12], R24, gsb0 ;  /* 0x05e0000ca4187df0 */ /* 0x000fe20008002818 */
[----:B------:R-:W-:Y:S02]  /*2630*/  R2UR UR14, R4 ;  /* 0x00000000040e72ca */ /* 0x000fe400000e0000 */
[----:B------:R-:W-:Y:S01]  /*2640*/  R2UR UR15, R5 ;  /* 0x00000000050f72ca */ /* 0x000fe200000e0000 */
        /* <DEDUP_REMOVED lines=8> */
[----:B------:R-:W1:Y:S01]  /*26d0*/  LDS R159, [R9+0x4d00] ;  /* 0x004d0000099f7984 */ /* 0x000e620000000800 */
[----:B0-----:R-:W-:-:S06]  /*26e0*/  WARPGROUP.ARRIVE ;  /* 0x00000000000079c5 */ /* 0x001fcc0000000000 */
[----:B------:R-:W-:Y:S03]  /*26f0*/  HGMMA.64x128x8.F32.TF32 R88, R152, gdesc[UR8], R88, gsb0 ;  /* 0x05e0000898587df0 */ /* 0x000fe60008002858 */
[----:B------:R-:W-:Y:S02]  /*2700*/  WARPGROUP.DEPBAR.LE gsb0, 0x0 ;  /* 0x00008000000079c5 */ /* 0x000fe40000010000 */
[----:B-1----:R-:W-:-:S07]  /*2710*/  WARPGROUP.ARRIVE ;  /* 0x00000000000079c5 */ /* 0x002fce0000000000 */
[----:B------:R-:W-:Y:S03]  /*2720*/  HGMMA.64x128x8.F32.TF32 R24, R156, gdesc[UR12], R24, gsb0 ;  /* 0x05e0000c9c187df0 */ /* 0x000fe60008002818 */
[----:B------:R-:W-:Y:S02]  /*2730*/  WARPGROUP.DEPBAR.LE gsb0, 0x0 ;  /* 0x00008000000079c5 */ /* 0x000fe40000010000 */
        /* <DEDUP_REMOVED lines=9> */
[----:B------:R-:W-:Y:S01]  /*27d0*/  BPT.TRAP 0x1 ;  /* 0x000000040000795c */ /* 0x000fe20000300000 */
.L_x_35:
        /* <DEDUP_REMOVED lines=8> */
.L_x_36:
[C---:B------:R-:W-:Y:S01]  /*2860*/  VIADD R4, R2.reuse, 0x4 ;  /* 0x0000000402047836 */ /* 0x040fe20000000000 */
[----:B01----:R-:W-:Y:S01]  /*2870*/  WARPGROUP.ARRIVE ;  /* 0x00000000000079c5 */ /* 0x003fe20000000000 */
[----:B------:R-:W-:Y:S02]  /*2880*/  IMAD.MOV.U32 R5, RZ, RZ, 0x40000040 ;  /* 0x40000040ff057424 */ /* 0x000fe400078e00ff */
[----:B------:R-:W-:Y:S01]  /*2890*/  VIADD R2, R2, 0x6 ;  /* 0x0000000602027836 */ /* 0x000fe20000000000 */
[C---:B------:R-:W-:Y:S01]  /*28a0*/  R2UR UR6, R4.reuse ;  /* 0x00000000040672ca */ /* 0x040fe200000e0000 */
[----:B------:R-:W-:Y:S01]  /*28b0*/  IMAD.MOV.U32 R3, RZ, RZ, 0x40000040 ;  /* 0x40000040ff037424 */ /* 0x000fe200078e00ff */
[C---:B------:R-:W-:Y:S02]  /*28c0*/  R2UR UR7, R5.reuse ;  /* 0x00000000050772ca */ /* 0x040fe400000e0000 */
[----:B------:R-:W-:Y:S02]  /*28d0*/  R2UR UR10, R4 ;  /* 0x00000000040a72ca */ /* 0x000fe400000e0000 */
[----:B------:R-:W-:-:S09]  /*28e0*/  R2UR UR11, R5 ;  /* 0x00000000050b72ca */ /* 0x000fd200000e0000 */
[----:B------:R-:W-:Y:S01]  /*28f0*/  HGMMA.64x128x8.F32.TF32 R88, R152, gdesc[UR4], R88, gsb0 ;  /* 0x05e0000498587df0 */ /* 0x000fe20008002858 */
[----:B------:R-:W-:Y:S02]  /*2900*/  R2UR UR6, R2 ;  /* 0x00000000020672ca */ /* 0x000fe400000e0000 */
[----:B------:R-:W-:Y:S01]  /*2910*/  R2UR UR7, R3 ;  /* 0x00000000030772ca */ /* 0x000fe200000e0000 */
        /* <DEDUP_REMOVED lines=20> */
.L_x_22:
[----:B------:R-:W-:Y:S05]  /*2a60*/  @!P0 BRA `(.L_x_37) ;  /* 0x0000000000048947 */ /* 0x000fea0003800000 */
[----:B------:R-:W-:Y:S01]  /*2a70*/  BPT.TRAP 0x1 ;  /* 0x000000040000795c */ /* 0x000fe20000300000 */
.L_x_37:
[----:B------:R-:W2:Y:S01]  /*2a80*/  LDL R2, [R1+0x14] ;  /* 0x0000140001027983 */ /* 0x000ea20000100800 */
[----:B------:R-:W0:Y:S01]  /*2a90*/  S2UR UR6, SR_CgaCtaId ;  /* 0x00000000000679c3 */ /* 0x000e220000008800 */
[----:B------:R-:W-:Y:S01]  /*2aa0*/  UIADD3 UR39, UR40, UR39, URZ ;  /* 0x0000002728277290 */ /* 0x000fe2000fffe03f */
[----:B------:R-:W-:-:S03]  /*2ab0*/  UMOV UR5, 0x400 ;  /* 0x0000040000057882 */ /* 0x000fc60000000000 */
[----:B------:R-:W-:-:S04]  /*2ac0*/  ULEA UR4, UR39, 0xfffffff8, 0x3 ;  /* 0xfffffff827047891 */ /* 0x000fc8000f8e183f */
[----:B------:R-:W-:Y:S02]  /*2ad0*/  ULOP3.LUT UR4, UR4, 0x18, URZ, 0xc0, !UPT ;  /* 0x0000001804047892 */ /* 0x000fe4000f8ec03f */
[----:B0-----:R-:W-:-:S04]  /*2ae0*/  ULEA UR5, UR6, UR5, 0x18 ;  /* 0x0000000506057291 */ /* 0x001fc8000f8ec03f */
[----:B------:R-:W-:-:S04]  /*2af0*/  UIADD3 UR4, UR5, 0x20, UR4 ;  /* 0x0000002005047890 */ /* 0x000fc8000fffe004 */
[----:B------:R-:W-:-:S09]  /*2b00*/  UPRMT UR4, URZ, 0x654, UR4 ;  /* 0x000006543f047896 */ /* 0x000fd20008000004 */
[----:B------:R-:W-:Y:S01]  /*2b10*/  SYNCS.ARRIVE.TRANS64.RED.A1T0 RZ, [UR4], RZ ;  /* 0x000000ffffff79a7 */ /* 0x000fe20008100404 */
[----:B--2---:R-:W-:-:S13]  /*2b20*/  ISETP.GT.U32.AND P0, PT, R2, 0x1, PT ;  /* 0x000000010200780c */ /* 0x004fda0003f04070 */
[----:B------:R-:W-:Y:S05]  /*2b30*/  @P0 BRA `(.L_x_38) ;  /* 0x0000000000040947 */ /* 0x000fea0003800000 */
[----:B------:R-:W-:Y:S01]  /*2b40*/  BPT.TRAP 0x1 ;  /* 0x000000040000795c */ /* 0x000fe20000300000 */
.L_x_38:
[----:B------:R-:W0:Y:S01]  /*2b50*/  S2R R7, SR_TID.X ;  /* 0x0000000000077919 */ /* 0x000e220000002100 */
[----:B------:R-:W2:Y:S01]  /*2b60*/  LDC R6, c[0x0][0x288] ;  /* 0x0000a200ff067b82 */ /* 0x000ea20000000800 */
[----:B------:R-:W-:Y:S01]  /*2b70*/  LOP3.LUT R2, R19, 0x1, RZ, 0xc0, !PT ;  /* 0x0000000113027812 */ /* 0x000fe200078ec0ff */
[----:B------:R-:W-:Y:S01]  /*2b80*/  IMAD.SHL.U32 R11, R16, 0x80, RZ ;  /* 0x00000080100b7824 */ /* 0x000fe200078e00ff */
[----:B------:R-:W-:Y:S01]  /*2b90*/  LOP3.LUT R3, R0, 0x7, RZ, 0xc0, !PT ;  /* 0x0000000700037812 */ /* 0x000fe200078ec0ff */
[----:B------:R-:W-:Y:S01]  /*2ba0*/  USHF.R.U32.HI UR4, URZ, 0x2, UR39 ;  /* 0x000000023f047899 */ /* 0x000fe20008011627 */
[----:B------:R-:W-:Y:S01]  /*2bb0*/  IMAD.SHL.U32 R13, R18, 0x100, RZ ;  /* 0x00000100120d7824 */ /* 0x000fe200078e00ff */
[----:B------:R-:W-:Y:S01]  /*2bc0*/  ULDC UR8, c[0x0][0x284] ;  /* 0x0000a10000087ab9 */ /* 0x000fe20000000800 */
[----:B------:R-:W-:Y:S01]  /*2bd0*/  UISETP.GT.U32.AND UP1, UPT, UR39, 0x3, UPT ;  /* 0x000000032700788c */ /* 0x000fe2000bf24070 */
[----:B------:R-:W-:Y:S01]  /*2be0*/  SHF.R.S32.HI R15, RZ, 0x1f, R17 ;  /* 0x0000001fff0f7819 */ /* 0x000fe20000011411 */
[----:B------:R-:W-:Y:S01]  /*2bf0*/  ULOP3.LUT UR4, UR4, 0x1, URZ, 0xc0, !UPT ;  /* 0x0000000104047892 */ /* 0x000fe2000f8ec03f */
[----:B------:R-:W-:Y:S01]  /*2c00*/  ULDC.64 UR6, c[0x0][0x5d0] ;  /* 0x0001740000067ab9 */ /* 0x000fe20000000a00 */
[----:B------:R-:W-:-:S02]  /*2c10*/  UISETP.LT.U32.AND UP1, UPT, UR40, 0x4, UP1 ;  /* 0x000000042800788c */ /* 0x000fc40008f21070 */
[----:B------:R-:W-:Y:S02]  /*2c20*/  UISETP.NE.U32.AND UP0, UPT, UR4, 0x1, UPT ;  /* 0x000000010400788c */ /* 0x000fe4000bf05070 */
[----:B------:R-:W-:Y:S02]  /*2c30*/  USEL UR5, URZ, 0x1, !UP1 ;  /* 0x000000013f057887 */ /* 0x000fe4000c800000 */
[----:B------:R-:W-:Y:S02]  /*2c40*/  UISETP.GT.U32.AND UP0, UPT, UR40, 0x3, !UP0 ;  /* 0x000000032800788c */ /* 0x000fe4000c704070 */
[----:B------:R-:W-:Y:S02]  /*2c50*/  ULOP3.LUT UR39, UR39, 0x3, URZ, 0xc0, !UPT ;  /* 0x0000000327277892 */ /* 0x000fe4000f8ec03f */
[----:B------:R-:W-:Y:S01]  /*2c60*/  USEL UR4, URZ, 0x1, !UP0 ;  /* 0x000000013f047887 */ /* 0x000fe2000c000000 */
[----:B--2---:R-:W-:-:S03]  /*2c70*/  ISETP.GE.AND P0, PT, R11, R6, PT ;  /* 0x000000060b00720c */ /* 0x004fc60003f06270 */
[----:B------:R-:W-:Y:S01]  /*2c80*/  ULOP3.LUT UR38, UR4, UR38, UR5, 0x96, !UPT ;  /* 0x0000002604267292 */ /* 0x000fe2000f8e9605 */
[----:B------:R-:W-:Y:S02]  /*2c90*/  ISETP.GE.OR P0, PT, R13, UR8, P0 ;  /* 0x000000080d007c0c */ /* 0x000fe40008706670 */
[C---:B0-----:R-:W-:Y:S02]  /*2ca0*/  LOP3.LUT R4, R7.reuse, 0x60, RZ, 0xc0, !PT ;  /* 0x0000006007047812 */ /* 0x041fe400078ec0ff */
[----:B------:R-:W-:Y:S02]  /*2cb0*/  LOP3.LUT R0, R7, 0x3, RZ, 0xc0, !PT ;  /* 0x0000000307007812 */ /* 0x000fe400078ec0ff */
[----:B------:R-:W-:Y:S01]  /*2cc0*/  SHF.R.U32.HI R8, RZ, 0x1, R4 ;  /* 0x00000001ff087819 */ /* 0x000fe20000011604 */
[----:B------:R-:W-:Y:S02]  /*2cd0*/  IMAD.SHL.U32 R4, R2, 0x40, RZ ;  /* 0x0000004002047824 */ /* 0x000fe400078e00ff */
[----:B------:R-:W-:Y:S01]  /*2ce0*/  IMAD R0, R0, -0x2, R6 ;  /* 0xfffffffe00007824 */ /* 0x000fe200078e0206 */
[----:B------:R-:W-:-:S02]  /*2cf0*/  IADD3 R5, RZ, -R8, -R3 ;  /* 0x80000008ff057210 */ /* 0x000fc40007ffe803 */
[----:B------:R-:W-:Y:S01]  /*2d00*/  LOP3.LUT R159, R4, 0x40, R3, 0xe2, !PT ;  /* 0x00000040049f7812 */ /* 0x000fe200078ee203 */
[----:B------:R-:W-:Y:S02]  /*2d10*/  IMAD.SHL.U32 R4, R7, 0x2, RZ ;  /* 0x0000000207047824 */ /* 0x000fe400078e00ff */
[----:B------:R-:W-:Y:S02]  /*2d20*/  IMAD R16, R2, -0x40, R5 ;  /* 0xffffffc002107824 */ /* 0x000fe400078e0205 */
[----:B------:R-:W-:Y:S01]  /*2d30*/  IMAD R2, R15, UR6, RZ ;  /* 0x000000060f027c24 */ /* 0x000fe2000f8e02ff */
[----:B------:R-:W-:Y:S01]  /*2d40*/  LOP3.LUT R4, R11, 0x6, R4, 0xf8, !PT ;  /* 0x000000060b047812 */ /* 0x000fe200078ef804 */
[----:B------:R-:W-:Y:S01]  /*2d50*/  IMAD.WIDE R6, R18, 0x100, RZ ;  /* 0x0000010012067825 */ /* 0x000fe200078e02ff */
[----:B------:R-:W-:Y:S02]  /*2d60*/  IADD3 R16, -R13, UR8, R16 ;  /* 0x000000080d107c10 */ /* 0x000fe4000fffe110 */
[----:B------:R-:W-:Y:S01]  /*2d70*/  SHF.R.S32.HI R5, RZ, 0x1f, R4 ;  /* 0x0000001fff057819 */ /* 0x000fe20000011404 */
[----:B------:R-:W-:Y:S01]  /*2d80*/  IMAD R9, R17, UR7, R2 ;  /* 0x0000000711097c24 */ /* 0x000fe2000f8e0202 */
[----:B------:R-:W-:Y:S01]  /*2d90*/  LOP3.LUT R159, R6, R159, R8, 0xfe, !PT ;  /* 0x0000009f069f7212 */ /* 0x000fe200078efe08 */
[----:B------:R-:W-:-:S02]  /*2da0*/  IMAD.IADD R0, R0, 0x1, -R11 ;  /* 0x0000000100007824 */ /* 0x000fc400078e0a0b */
[----:B------:R-:W-:-:S04]  /*2db0*/  IMAD.WIDE.U32 R2, R17, UR6, R4 ;  /* 0x0000000611027c25 */ /* 0x000fc8000f8e0004 */
[----:B------:R-:W-:Y:S02]  /*2dc0*/  IMAD.IADD R9, R3, 0x1, R9 ;  /* 0x0000000103097824 */ /* 0x000fe400078e0209 */
[----:B------:R-:W-:Y:S02]  /*2dd0*/  IMAD.MOV.U32 R18, RZ, RZ, -0x1 ;  /* 0xffffffffff127424 */ /* 0x000fe400078e00ff */
[----:B------:R-:W-:Y:S01]  /*2de0*/  IMAD.MOV.U32 R8, RZ, RZ, R2 ;  /* 0x000000ffff087224 */ /* 0x000fe200078e0002 */
[----:B------:R-:W-:Y:S06]  /*2df0*/  @P0 BRA `(.L_x_39) ;  /* 0x0000008000600947 */ /* 0x000fec0003800000 */
[----:B------:R-:W0:Y:S01]  /*2e00*/  LDC.64 R2, c[0x0][0x5c8] ;  /* 0x00017200ff027b82 */ /* 0x000e220000000a00 */
[----:B-----5:R-:W-:Y:S01]  /*2e10*/  FSETP.NEU.AND P0, PT, R22, RZ, PT ;  /* 0x000000ff1600720b */ /* 0x020fe20003f0d000 */
[----:B------:R-:W-:Y:S01]  /*2e20*/  BSSY B0, `(.L_x_39) ;  /* 0x0000815000007945 */ /* 0x000fe20003800000 */
[----:B------:R-:W-:-:S04]  /*2e30*/  ISETP.GT.AND P3, PT, R16, RZ, PT ;  /* 0x000000ff1000720c */ /* 0x000fc80003f64270 */
[----:B------:R-:W-:Y:S01]  /*2e40*/  ISETP.GT.AND P2, PT, R0, RZ, P3 ;  /* 0x000000ff0000720c */ /* 0x000fe20001f44270 */
[-C--:B0-----:R-:W-:Y:S02]  /*2e50*/  IMAD R10, R7, R2.reuse, RZ ;  /* 0x00000002070a7224 */ /* 0x081fe400078e02ff */
[----:B------:R-:W-:-:S04]  /*2e60*/  IMAD.WIDE.U32 R162, R159, R2, R8 ;  /* 0x000000029fa27225 */ /* 0x000fc800078e0008 */
[----:B------:R-:W-:-:S04]  /*2e70*/  IMAD R9, R159, R3, R10 ;  /* 0x000000039f097224 */ /* 0x000fc800078e020a */
[----:B------:R-:W-:Y:S01]  /*2e80*/  IMAD.IADD R167, R163, 0x1, R9 ;  /* 0x00000001a3a77824 */ /* 0x000fe200078e0209 */
[----:B------:R-:W-:Y:S06]  /*2e90*/  @!P0 BRA `(.L_x_40) ;  /* 0x0000005c00108947 */ /* 0x000fec0003800000 */
[----:B------:R-:W0:Y:S01]  /*2ea0*/  LDC.64 R10, c[0x0][0x5b8] ;  /* 0x00016e00ff0a7b82 */ /* 0x000e220000000a00 */
[----:B------:R-:W-:-:S07]  /*2eb0*/  ULDC.64 UR4, c[0x0][0x5c0] ;  /* 0x0001700000047ab9 */ /* 0x000fce0000000a00 */
[----:B------:R-:W2:Y:S08]  /*2ec0*/  LDC.64 R12, c[0x0][0x5b0] ;  /* 0x00016c00ff0c7b82 */ /* 0x000eb00000000a00 */
[----:B------:R-:W3:Y:S01]  /*2ed0*/  LDC.64 R8, c[0x0][0x5a8] ;  /* 0x00016a00ff087b82 */ /* 0x000ee20000000a00 */
[----:B0-----:R-:W-:-:S04]  /*2ee0*/  IMAD R14, R15, R10, RZ ;  /* 0x0000000a0f0e7224 */ /* 0x001fc800078e02ff */
[C---:B------:R-:W-:Y:S02]  /*2ef0*/  IMAD R11, R17.reuse, R11, R14 ;  /* 0x0000000b110b7224 */ /* 0x040fe400078e020e */
[----:B------:R-:W-:-:S04]  /*2f00*/  IMAD.WIDE.U32 R14, R17, R10, R4 ;  /* 0x0000000a110e7225 */ /* 0x000fc800078e0004 */
[----:B--2---:R-:W-:Y:S02]  /*2f10*/  IMAD R20, R7, R12, RZ ;  /* 0x0000000c07147224 */ /* 0x004fe400078e02ff */
[----:B------:R-:W-:Y:S02]  /*2f20*/  IMAD.IADD R21, R15, 0x1, R11 ;  /* 0x000000010f157824 */ /* 0x000fe400078e020b */
[----:B------:R-:W-:Y:S02]  /*2f30*/  IMAD R165, R159, R13, R20 ;  /* 0x0000000d9fa57224 */ /* 0x000fe400078e0214 */
[----:B------:R-:W-:-:S04]  /*2f40*/  IMAD.MOV.U32 R20, RZ, RZ, R14 ;  /* 0x000000ffff147224 */ /* 0x000fc800078e000e */
[----:B------:R-:W-:-:S04]  /*2f50*/  IMAD.WIDE.U32 R152, R159, R12, R20 ;  /* 0x0000000c9f987225 */ /* 0x000fc800078e0014 */
[----:B------:R-:W-:Y:S01]  /*2f60*/  IMAD.IADD R153, R153, 0x1, R165 ;  /* 0x0000000199997824 */ /* 0x000fe200078e02a5 */
[----:B---3--:R-:W-:-:S04]  /*2f70*/  LEA R154, P0, R152, R8, 0x2 ;  /* 0x00000008989a7211 */ /* 0x008fc800078010ff */
[----:B------:R-:W-:-:S05]  /*2f80*/  LEA.HI.X R155, R152, R9, R153, 0x2, P0 ;  /* 0x00000009989b7211 */ /* 0x000fca00000f1499 */
[----:B------:R0:W2:Y:S01]  /*2f90*/  @P2 LDG.E.LTC128B R158, desc[UR36][R154.64] ;  /* 0x000000249a9e2981 */ /* 0x0000a2000c1e1920 */
[----:B------:R-:W-:Y:S01]  /*2fa0*/  LEA R152, P0, R162, UR4, 0x2 ;  /* 0x00000004a2987c11 */ /* 0x000fe2000f8010ff */
[----:B------:R-:W-:Y:S01]  /*2fb0*/  IMAD.WIDE.U32 R156, R159, R12, R4 ;  /* 0x0000000c9f9c7225 */ /* 0x000fe200078e0004 */
[----:B-1----:R-:W-:Y:S01]  /*2fc0*/  ISETP.GT.AND P1, PT, R0, 0x1, P3 ;  /* 0x000000010000780c */ /* 0x002fe20001f24270 */
[----:B------:R-:W-:Y:S02]  /*2fd0*/  BSSY B1, `(.L_x_41) ;  /* 0x0000011000017945 */ /* 0x000fe40003800000 */
[----:B------:R-:W-:Y:S02]  /*2fe0*/  IMAD.IADD R157, R165, 0x1, R157 ;  /* 0x00000001a59d7824 */ /* 0x000fe400078e029d */
[----:B------:R-:W-:Y:S01]  /*2ff0*/  IMAD.WIDE.U32 R160, R17, R10, R156 ;  /* 0x0000000a11a07225 */ /* 0x000fe200078e009c */
[----:B0-----:R-:W-:-:S03]  /*3000*/  SHF.L.U64.HI R155, R12, 0x3, R13 ;  /* 0x000000030c9b7819 */ /* 0x001fc6000001020d */
[----:B------:R-:W-:Y:S01]  /*3010*/  IMAD.SHL.U32 R154, R12, 0x8, RZ ;  /* 0x000000080c9a7824 */ /* 0x000fe200078e00ff */
[----:B--2---:R-:W-:-:S05]  /*3020*/  LOP3.LUT R153, R158, 0xffffe000, RZ, 0xc0, !PT ;  /* 0xffffe0009e997812 */ /* 0x004fca00078ec0ff */
[----:B------:R-:W-:Y:S01]  /*3030*/  FMUL R163, R153, R22 ;  /* 0x0000001699a37220 */ /* 0x000fe20000400000 */
[----:B------:R-:W-:Y:S01]  /*3040*/  LEA.HI.X R153, R162, UR5, R167, 0x2, P0 ;  /* 0x00000005a2997c11 */ /* 0x000fe200080f14a7 */
[----:B------:R-:W-:Y:S01]  /*3050*/  IMAD.WIDE.U32 R166, R159, R12, R154 ;  /* 0x0000000c9fa67225 */ /* 0x000fe200078e009a */
[----:B------:R-:W-:-:S03]  /*3060*/  LEA R156, P0, R160, R8, 0x2 ;  /* 0x00000008a09c7211 */ /* 0x000fc600078010ff */
[----:B------:R-:W-:Y:S01]  /*3070*/  FFMA R163, R88, R23, R163 ;  /* 0x0000001758a37223 */ /* 0x000fe200000000a3 */
[----:B------:R-:W-:-:S04]  /*3080*/  IMAD.IADD R88, R11, 0x1, R161 ;  /* 0x000000010b587824 */ /* 0x000fc800078e02a1 */
[----:B------:R-:W-:Y:S02]  /*3090*/  F2FP.TF32.F32.PACK_B R163, R163 ;  /* 0x000000a3ffa3723e */ /* 0x000fe400024050ff */
[----:B------:R-:W-:-:S03]  /*30a0*/  LEA.HI.X R157, R160, R9, R88, 0x2, P0 ;  /* 0x00000009a09d7211 */ /* 0x000fc600000f1458 */
[----:B------:R0:W-:Y:S01]  /*30b0*/  @P2 STG.E desc[UR36][R152.64], R163 ;  /* 0x000000a398002986 */ /* 0x0001e2000c101924 */
[----:B------:R-:W-:Y:S05]  /*30c0*/  @!P1 BRA `(.L_x_42) ;  /* 0x0000000000049947 */ /* 0x000fea0003800000 */
[----:B------:R1:W5:Y:S02]  /*30d0*/  LDG.E.LTC128B R158, desc[UR36][R156.64+0x4] ;  /* 0x000004249c9e7981 */ /* 0x000364000c1e1920 */
.L_x_42:
[----:B------:R-:W-:Y:S05]  /*30e0*/  BSYNC B1 ;  /* 0x0000000000017941 */ /* 0x000fea0003800000 */
.L_x_41:
[----:B-----5:R-:W-:Y:S01]  /*30f0*/  LOP3.LUT R161, R158, 0xffffe000, RZ, 0xc0, !PT ;  /* 0xffffe0009ea17812 */ /* 0x020fe200078ec0ff */
[----:B------:R-:W-:Y:S01]  /*3100*/  IMAD.IADD R165, R165, 0x1, R167 ;  /* 0x00000001a5a57824 */ /* 0x000fe200078e02a7 */
[----:B------:R-:W-:Y:S02]  /*3110*/  ISETP.GT.AND P0, PT, R16, 0x8, PT ;  /* 0x000000081000780c */ /* 0x000fe40003f04270 */
[----:B------:R-:W-:Y:S01]  /*3120*/  IADD3 R160, P4, R14, R166, RZ ;  /* 0x000000a60ea07210 */ /* 0x000fe20007f9e0ff */
[----:B------:R-:W-:Y:S01]  /*3130*/  FMUL R88, R161, R22 ;  /* 0x00000016a1587220 */ /* 0x000fe20000400000 */
[----:B------:R-:W-:-:S03]  /*3140*/  ISETP.GT.AND P2, PT, R0, RZ, P0 ;  /* 0x000000ff0000720c */ /* 0x000fc60000744270 */
[----:B------:R-:W-:Y:S01]  /*3150*/  FFMA R169, R89, R23, R88 ;  /* 0x0000001759a97223 */ /* 0x000fe20000000058 */
[----:B------:R-:W-:Y:S01]  /*3160*/  IMAD.X R161, R165, 0x1, R21, P4 ;  /* 0x00000001a5a17824 */ /* 0x000fe200020e0615 */
[----:B------:R-:W-:-:S03]  /*3170*/  LEA R88, P4, R160, R8, 0x2 ;  /* 0x00000008a0587211 */ /* 0x000fc600078810ff */
[----:B------:R-:W-:Y:S02]  /*3180*/  F2FP.TF32.F32.PACK_B R169, R169 ;  /* 0x000000a9ffa9723e */ /* 0x000fe400024050ff */
[----:B------:R-:W-:-:S03]  /*3190*/  LEA.HI.X R89, R160, R9, R161, 0x2, P4 ;  /* 0x00000009a0597211 */ /* 0x000fc600020f14a1 */
[----:B------:R2:W-:Y:S04]  /*31a0*/  @P1 STG.E desc[UR36][R152.64+0x4], R169 ;  /* 0x000004a998001986 */ /* 0x0005e8000c101924 */
[----:B------:R3:W0:Y:S01]  /*31b0*/  @P2 LDG.E.LTC128B R158, desc[UR36][R88.64] ;  /* 0x00000024589e2981 */ /* 0x000622000c1e1920 */
[----:B------:R-:W-:Y:S01]  /*31c0*/  IMAD.SHL.U32 R161, R2, 0x20, RZ ;  /* 0x0000002002a17824 */ /* 0x000fe200078e00ff */
[----:B------:R-:W-:Y:S01]  /*31d0*/  IADD3 R166, P1, R4, R166, RZ ;  /* 0x000000a604a67210 */ /* 0x000fe20007f3e0ff */
[----:B------:R-:W-:Y:S03]  /*31e0*/  BSSY B1, `(.L_x_43) ;  /* 0x0000011000017945 */ /* 0x000fe60003800000 */
[----:B------:R-:W-:Y:S01]  /*31f0*/  IADD3 R164, P4, R161, R152, RZ ;  /* 0x00000098a1a47210 */ /* 0x000fe20007f9e0ff */
[----:B------:R-:W-:Y:S01]  /*3200*/  IMAD.X R167, R5, 0x1, R165, P1 ;  /* 0x0000000105a77824 */ /* 0x000fe200008e06a5 */
[----:B------:R-:W-:Y:S01]  /*3210*/  ISETP.GT.AND P1, PT, R0, 0x1, P0 ;  /* 0x000000010000780c */ /* 0x000fe20000724270 */
[----:B------:R-:W-:-:S03]  /*3220*/  IMAD.WIDE.U32 R166, R17, R10, R166 ;  /* 0x0000000a11a67225 */ /* 0x000fc600078e00a6 */
[----:B---3--:R-:W-:Y:S02]  /*3230*/  LEA R88, P5, R166, R8, 0x2 ;  /* 0x00000008a6587211 */ /* 0x008fe400078a10ff */
[----:B0-----:R-:W-:-:S05]  /*3240*/  LOP3.LUT R163, R158, 0xffffe000, RZ, 0xc0, !PT ;  /* 0xffffe0009ea37812 */ /* 0x001fca00078ec0ff */
[----:B------:R-:W-:-:S04]  /*3250*/  FMUL R163, R163, R22 ;  /* 0x00000016a3a37220 */ /* 0x000fc80000400000 */
[----:B------:R-:W-:Y:S01]  /*3260*/  FFMA R171, R90, R23, R163 ;  /* 0x000000175aab7223 */ /* 0x000fe200000000a3 */
[----:B------:R-:W-:Y:S01]  /*3270*/  SHF.L.U64.HI R163, R2, 0x5, R3 ;  /* 0x0000000502a37819 */ /* 0x000fe20000010203 */
[----:B------:R-:W-:-:S03]  /*3280*/  IMAD.IADD R90, R11, 0x1, R167 ;  /* 0x000000010b5a7824 */ /* 0x000fc600078e02a7 */
[----:B------:R-:W-:Y:S01]  /*3290*/  F2FP.TF32.F32.PACK_B R171, R171 ;  /* 0x000000abffab723e */ /* 0x000fe200024050ff */
[----:B------:R-:W-:Y:S01]  /*32a0*/  IMAD.X R165, R163, 0x1, R153, P4 ;  /* 0x00000001a3a57824 */ /* 0x000fe200020e0699 */
[----:B------:R-:W-:-:S04]  /*32b0*/  LEA.HI.X R89, R166, R9, R90, 0x2, P5 ;  /* 0x00000009a6597211 */ /* 0x000fc800028f145a */
[----:B------:R2:W-:Y:S01]  /*32c0*/  @P2 STG.E desc[UR36][R164.64], R171 ;  /* 0x000000aba4002986 */ /* 0x0005e2000c101924 */
[----:B------:R-:W-:Y:S05]  /*32d0*/  @!P1 BRA `(.L_x_44) ;  /* 0x0000000000049947 */ /* 0x000fea0003800000 */
[----:B------:R0:W5:Y:S02]  /*32e0*/  LDG.E.LTC128B R158, desc[UR36][R88.64+0x4] ;  /* 0x00000424589e7981 */ /* 0x000164000c1e1920 */
.L_x_44:
[----:B------:R-:W-:Y:S05]  /*32f0*/  BSYNC B1 ;  /* 0x0000000000017941 */ /* 0x000fea0003800000 */
.L_x_43:
[----:B-----5:R-:W-:Y:S01]  /*3300*/  LOP3.LUT R167, R158, 0xffffe000, RZ, 0xc0, !PT ;  /* 0xffffe0009ea77812 */ /* 0x020fe200078ec0ff */
[----:B------:R-:W-:Y:S01]  /*3310*/  BSSY B1, `(.L_x_45) ;  /* 0x000000a000017945 */ /* 0x000fe20003800000 */
[----:B------:R-:W-:-:S03]  /*3320*/  ISETP.GT.AND P2, PT, R0, 0x8, P3 ;  /* 0x000000080000780c */ /* 0x000fc60001f44270 */
[----:B------:R-:W-:-:S04]  /*3330*/  FMUL R90, R167, R22 ;  /* 0x00000016a75a7220 */ /* 0x000fc80000400000 */
[----:B------:R-:W-:Y:S01]  /*3340*/  FFMA R167, R91, R23, R90 ;  /* 0x000000175ba77223 */ /* 0x000fe2000000005a */
[----:B------:R-:W-:Y:S02]  /*3350*/  @P1 IMAD.MOV.U32 R90, RZ, RZ, R164 ;  /* 0x000000ffff5a1224 */ /* 0x000fe400078e00a4 */
[----:B------:R-:W-:Y:S02]  /*3360*/  @P1 IMAD.MOV.U32 R91, RZ, RZ, R165 ;  /* 0x000000ffff5b1224 */ /* 0x000fe400078e00a5 */
[----:B------:R-:W-:-:S05]  /*3370*/  F2FP.TF32.F32.PACK_B R167, R167 ;  /* 0x000000a7ffa7723e */ /* 0x000fca00024050ff */
[----:B------:R3:W-:Y:S01]  /*3380*/  @P1 STG.E desc[UR36][R90.64+0x4], R167 ;  /* 0x000004a75a001986 */ /* 0x0007e2000c101924 */
[----:B------:R-:W-:Y:S05]  /*3390*/  @!P2 BRA `(.L_x_46) ;  /* 0x000000000004a947 */ /* 0x000fea0003800000 */
[----:B------:R4:W5:Y:S02]  /*33a0*/  LDG.E.LTC128B R158, desc[UR36][R156.64+0x20] ;  /* 0x000020249c9e7981 */ /* 0x000964000c1e1920 */
.L_x_46:
[----:B------:R-:W-:Y:S05]  /*33b0*/  BSYNC B1 ;  /* 0x0000000000017941 */ /* 0x000fea0003800000 */
.L_x_45:
[----:B---3-5:R-:W-:Y:S01]  /*33c0*/  LOP3.LUT R91, R158, 0xffffe000, RZ, 0xc0, !PT ;  /* 0xffffe0009e5b7812 */ /* 0x028fe200078ec0ff */
[----:B------:R-:W-:Y:S01]  /*33d0*/  @P2 IMAD.MOV.U32 R90, RZ, RZ, R152 ;  /* 0x000000ffff5a2224 */ /* 0x000fe200078e0098 */
[----:B------:R-:W-:Y:S01]  /*33e0*/  ISETP.GT.AND P1, PT, R0, 0x9, P3 ;  /* 0x000000090000780c */ /* 0x000fe20001f24270 */
[----:B------:R-:W-:Y:S02]  /*33f0*/  BSSY B1, `(.L_x_47) ;  /* 0x0000008000017945 */ /* 0x000fe40003800000 */
[----:B------:R-:W-:-:S04]  /*3400*/  FMUL R91, R91, R22 ;  /* 0x000000165b5b7220 */ /* 0x000fc80000400000 */
[----:B------:R-:W-:Y:S01]  /*3410*/  FFMA R167, R92, R23, R91 ;  /* 0x000000175ca77223 */ /* 0x000fe2000000005b */
[----:B------:R-:W-:-:S04]  /*3420*/  @P2 IMAD.MOV.U32 R91, RZ, RZ, R153 ;  /* 0x000000ffff5b2224 */ /* 0x000fc800078e0099 */
[----:B------:R-:W-:-:S05]  /*3430*/  F2FP.TF32.F32.PACK_B R167, R167 ;  /* 0x000000a7ffa7723e */ /* 0x000fca00024050ff */
[----:B------:R3:W-:Y:S01]  /*3440*/  @P2 STG.E desc[UR36][R90.64+0x20], R167 ;  /* 0x000020a75a002986 */ /* 0x0007e2000c101924 */
[----:B------:R-:W-:Y:S05]  /*3450*/  @!P1 BRA `(.L_x_48) ;  /* 0x0000000000049947 */ /* 0x000fea0003800000 */
[----:B------:R0:W5:Y:S02]  /*3460*/  LDG.E.LTC128B R158, desc[UR36][R156.64+0x24] ;  /* 0x000024249c9e7981 */ /* 0x000164000c1e1920 */
.L_x_48:
[----:B------:R-:W-:Y:S05]  /*3470*/  BSYNC B1 ;  /* 0x0000000000017941 */ /* 0x000fea0003800000 */
.L_x_47:
[----:B---3-5:R-:W-:Y:S01]  /*3480*/  LOP3.LUT R91, R158, 0xffffe000, RZ, 0xc0, !PT ;  /* 0xffffe0009e5b7812 */ /* 0x028fe200078ec0ff */
[----:B------:R-:W-:Y:S01]  /*3490*/  BSSY B1, `(.L_x_49) ;  /* 0x000000a000017945 */ /* 0x000fe20003800000 */
[----:B------:R-:W-:-:S03]  /*34a0*/  ISETP.GT.AND P2, PT, R0, 0x8, P0 ;  /* 0x000000080000780c */ /* 0x000fc60000744270 */
[----:B------:R-:W-:Y:S01]  /*34b0*/  FMUL R90, R91, R22 ;  /* 0x000000165b5a7220 */ /* 0x000fe20000400000 */
[----:B------:R-:W-:-:S03]  /*34c0*/  @P1 IMAD.MOV.U32 R91, RZ, RZ, R153 ;  /* 0x000000ffff5b1224 */ /* 0x000fc600078e0099 */
[----:B------:R-:W-:Y:S01]  /*34d0*/  FFMA R93, R93, R23, R90 ;  /* 0x000000175d5d7223 */ /* 0x000fe2000000005a */
[----:B------:R-:W-:-:S04]  /*34e0*/  @P1 IMAD.MOV.U32 R90, RZ, RZ, R152 ;  /* 0x000000ffff5a1224 */ /* 0x000fc800078e0098 */
[----:B------:R-:W-:-:S05]  /*34f0*/  F2FP.TF32.F32.PACK_B R93, R93 ;  /* 0x0000005dff5d723e */ /* 0x000fca00024050ff */
[----:B------:R3:W-:Y:S01]  /*3500*/  @P1 STG.E desc[UR36][R90.64+0x24], R93 ;  /* 0x0000245d5a001986 */ /* 0x0007e2000c101924 */
[----:B------:R-:W-:Y:S05]  /*3510*/  @!P2 BRA `(.L_x_50) ;  /* 0x000000000004a947 */ /* 0x000fea0003800000 */
[----:B------:R0:W5:Y:S02]  /*3520*/  LDG.E.LTC128B R158, desc[UR36][R88.64+0x20] ;  /* 0x00002024589e7981 */ /* 0x000164000c1e1920 */
.L_x_50:
[----:B------:R-:W-:Y:S05]  /*3530*/  BSYNC B1 ;  /* 0x0000000000017941 */ /* 0x000fea0003800000 */
.L_x_49:
        /* <DEDUP_REMOVED lines=11> */
.L_x_52:
[----:B------:R-:W-:Y:S05]  /*35f0*/  BSYNC B1 ;  /* 0x0000000000017941 */ /* 0x000fea0003800000 */
.L_x_51:
        /* <DEDUP_REMOVED lines=11> */
.L_x_54:
[----:B------:R-:W-:Y:S05]  /*36b0*/  BSYNC B1 ;  /* 0x0000000000017941 */ /* 0x000fea0003800000 */
.L_x_53:
        /* <DEDUP_REMOVED lines=11> */
.L_x_56:
[----:B------:R-:W-:Y:S05]  /*3770*/  BSYNC B1 ;  /* 0x0000000000017941 */ /* 0x000fea0003800000 */
.L_x_55:
        /* <DEDUP_REMOVED lines=11> */
.L_x_58:
[----:B------:R-:W-:Y:S05]  /*3830*/  BSYNC B1 ;  /* 0x0000000000017941 */ /* 0x000fea0003800000 */
.L_x_57:
        /* <DEDUP_REMOVED lines=11> */
.L_x_60:
[----:B------:R-:W-:Y:S05]  /*38f0*/  BSYNC B1 ;  /* 0x0000000000017941 */ /* 0x000fea0003800000 */
.L_x_59:
        /* <DEDUP_REMOVED lines=11> */
.L_x_62:
[----:B------:R-:W-:Y:S05]  /*39b0*/  BSYNC B1 ;  /* 0x0000000000017941 */ /* 0x000fea0003800000 */
.L_x_61:
        /* <DEDUP_REMOVED lines=11> */
.L_x_64:
[----:B------:R-:W-:Y:S05]  /*3a70*/  BSYNC B1 ;  /* 0x0000000000017941 */ /* 0x000fea0003800000 */
.L_x_63:
        /* <DEDUP_REMOVED lines=11> */
.L_x_66:
[----:B------:R-:W-:Y:S05]  /*3b30*/  BSYNC B1 ;  /* 0x0000000000017941 */ /* 0x000fea0003800000 */
.L_x_65:
        /* <DEDUP_REMOVED lines=11> */
.L_x_68:
[----:B------:R-:W-:Y:S05]  /*3bf0*/  BSYNC B1 ;  /* 0x0000000000017941 */ /* 0x000fea0003800000 */
.L_x_67:
        /* <DEDUP_REMOVED lines=11> */
.L_x_70:
[----:B------:R-:W-:Y:S05]  /*3cb0*/  BSYNC B1 ;  /* 0x0000000000017941 */ /* 0x000fea0003800000 */
.L_x_69:
        /* <DEDUP_REMOVED lines=11> */
.L_x_72:
[----:B------:R-:W-:Y:S05]  /*3d70*/  BSYNC B1 ;  /* 0x0000000000017941 */ /* 0x000fea0003800000 */
.L_x_71:
        /* <DEDUP_REMOVED lines=11> */
.L_x_74:
[----:B------:R-:W-:Y:S05]  /*3e30*/  BSYNC B1 ;  /* 0x0000000000017941 */ /* 0x000fea0003800000 */
.L_x_73:
        /* <DEDUP_REMOVED lines=11> */
.L_x_76:
[----:B------:R-:W-:Y:S05]  /*3ef0*/  BSYNC B1 ;  /* 0x0000000000017941 */ /* 0x000fea0003800000 */
.L_x_75:
        /* <DEDUP_REMOVED lines=11> */
.L_x_78:
[----:B------:R-:W-:Y:S05]  /*3fb0*/  BSYNC B1 ;  /* 0x0000000000017941 */ /* 0x000fea0003800000 */
.L_x_77:
        /* <DEDUP_REMOVED lines=11> */
.L_x_80:
[----:B------:R-:W-:Y:S05]  /*4070*/  BSYNC B1 ;  /* 0x0000000000017941 */ /* 0x000fea0003800000 */
.L_x_79:
        /* <DEDUP_REMOVED lines=11> */
.L_x_82:
[----:B------:R-:W-:Y:S05]  /*4130*/  BSYNC B1 ;  /* 0x0000000000017941 */ /* 0x000fea0003800000 */
.L_x_81:
        /* <DEDUP_REMOVED lines=11> */
.L_x_84:
[----:B------:R-:W-:Y:S05]  /*41f0*/  BSYNC B1 ;  /* 0x0000000000017941 */ /* 0x000fea0003800000 */
.L_x_83:
        /* <DEDUP_REMOVED lines=11> */
.L_x_86:
[----:B------:R-:W-:Y:S05]  /*42b0*/  BSYNC B1 ;  /* 0x0000000000017941 */ /* 0x000fea0003800000 */
.L_x_85:
        /* <DEDUP_REMOVED lines=11> */
.L_x_88:
[----:B------:R-:W-:Y:S05]  /*4370*/  BSYNC B1 ;  /* 0x0000000000017941 */ /* 0x000fea0003800000 */
.L_x_87:
        /* <DEDUP_REMOVED lines=11> */
.L_x_90:
[----:B------:R-:W-:Y:S05]  /*4430*/  BSYNC B1 ;  /* 0x0000000000017941 */ /* 0x000fea0003800000 */
.L_x_89:
        /* <DEDUP_REMOVED lines=11> */
.L_x_92:
[----:B------:R-:W-:Y:S05]  /*44f0*/  BSYNC B1 ;  /* 0x0000000000017941 */ /* 0x000fea0003800000 */
.L_x_91:
        /* <DEDUP_REMOVED lines=11> */
.L_x_94:
[----:B------:R-:W-:Y:S05]  /*45b0*/  BSYNC B1 ;  /* 0x0000000000017941 */ /* 0x000fea0003800000 */
.L_x_93:
        /* <DEDUP_REMOVED lines=11> */
.L_x_96:
[----:B------:R-:W-:Y:S05]  /*4670*/  BSYNC B1 ;  /* 0x0000000000017941 */ /* 0x000fea0003800000 */
.L_x_95:
        /* <DEDUP_REMOVED lines=11> */
.L_x_98:
[----:B------:R-:W-:Y:S05]  /*4730*/  BSYNC B1 ;  /* 0x0000000000017941 */ /* 0x000fea0003800000 */
.L_x_97:
        /* <DEDUP_REMOVED lines=11> */
.L_x_100:
[----:B------:R-:W-:Y:S05]  /*47f0*/  BSYNC B1 ;  /* 0x0000000000017941 */ /* 0x000fea0003800000 */
.L_x_99:
        /* <DEDUP_REMOVED lines=11> */
.L_x_102:
[----:B------:R-:W-:Y:S05]  /*48b0*/  BSYNC B1 ;  /* 0x0000000000017941 */ /* 0x000fea0003800000 */
.L_x_101:
        /* <DEDUP_REMOVED lines=11> */
.L_x_104:
[----:B------:R-:W-:Y:S05]  /*4970*/  BSYNC B1 ;  /* 0x0000000000017941 */ /* 0x000fea0003800000 */
.L_x_103:
        /* <DEDUP_REMOVED lines=11> */
.L_x_106:
[----:B------:R-:W-:Y:S05]  /*4a30*/  BSYNC B1 ;  /* 0x0000000000017941 */ /* 0x000fea0003800000 */
.L_x_105:
        /* <DEDUP_REMOVED lines=11> */
.L_x_108:
[----:B------:R-:W-:Y:S05]  /*4af0*/  BSYNC B1 ;  /* 0x0000000000017941 */ /* 0x000fea0003800000 */
.L_x_107:
        /* <DEDUP_REMOVED lines=11> */
.L_x_110:
[----:B------:R-:W-:Y:S05]  /*4bb0*/  BSYNC B1 ;  /* 0x0000000000017941 */ /* 0x000fea0003800000 */
.L_x_109:
        /* <DEDUP_REMOVED lines=11> */
.L_x_112:
[----:B------:R-:W-:Y:S05]  /*4c70*/  BSYNC B1 ;  /* 0x0000000000017941 */ /* 0x000fea0003800000 */
.L_x_111:
        /* <DEDUP_REMOVED lines=11> */
.L_x_114:
[----:B------:R-:W-:Y:S05]  /*4d30*/  BSYNC B1 ;  /* 0x0000000000017941 */ /* 0x000fea0003800000 */
.L_x_113:
        /* <DEDUP_REMOVED lines=11> */
.L_x_116:
[----:B------:R-:W-:Y:S05]  /*4df0*/  BSYNC B1 ;  /* 0x0000000000017941 */ /* 0x000fea0003800000 */
.L_x_115:
        /* <DEDUP_REMOVED lines=11> */
.L_x_118:
[----:B------:R-:W-:Y:S05]  /*4eb0*/  BSYNC B1 ;  /* 0x0000000000017941 */ /* 0x000fea0003800000 */
.L_x_117:
        /* <DEDUP_REMOVED lines=11> */
.L_x_120:
[----:B------:R-:W-:Y:S05]  /*4f70*/  BSYNC B1 ;  /* 0x0000000000017941 */ /* 0x000fea0003800000 */
.L_x_119:
        /* <DEDUP_REMOVED lines=11> */
.L_x_122:
[----:B------:R-:W-:Y:S05]  /*5030*/  BSYNC B1 ;  /* 0x0000000000017941 */ /* 0x000fea0003800000 */
.L_x_121:
        /* <DEDUP_REMOVED lines=11> */
.L_x_124:
[----:B------:R-:W-:Y:S05]  /*50f0*/  BSYNC B1 ;  /* 0x0000000000017941 */ /* 0x000fea0003800000 */
.L_x_123:
        /* <DEDUP_REMOVED lines=11> */
.L_x_126:
[----:B------:R-:W-:Y:S05]  /*51b0*/  BSYNC B1 ;  /* 0x0000000000017941 */ /* 0x000fea0003800000 */
.L_x_125:
        /* <DEDUP_REMOVED lines=11> */
.L_x_128:
[----:B------:R-:W-:Y:S05]  /*5270*/  BSYNC B1 ;  /* 0x0000000000017941 */ /* 0x000fea0003800000 */
.L_x_127:
        /* <DEDUP_REMOVED lines=11> */
.L_x_130:
[----:B------:R-:W-:Y:S05]  /*5330*/  BSYNC B1 ;  /* 0x0000000000017941 */ /* 0x000fea0003800000 */
.L_x_129:
        /* <DEDUP_REMOVED lines=11> */
.L_x_132:
[----:B------:R-:W-:Y:S05]  /*53f0*/  BSYNC B1 ;  /* 0x0000000000017941 */ /* 0x000fea0003800000 */
.L_x_131:
        /* <DEDUP_REMOVED lines=11> */
.L_x_134:
[----:B------:R-:W-:Y:S05]  /*54b0*/  BSYNC B1 ;  /* 0x0000000000017941 */ /* 0x000fea0003800000 */
.L_x_133:
        /* <DEDUP_REMOVED lines=11> */
.L_x_136:
[----:B------:R-:W-:Y:S05]  /*5570*/  BSYNC B1 ;  /* 0x0000000000017941 */ /* 0x000fea0003800000 */
.L_x_135:
        /* <DEDUP_REMOVED lines=11> */
.L_x_138:
[----:B------:R-:W-:Y:S05]  /*5630*/  BSYNC B1 ;  /* 0x0000000000017941 */ /* 0x000fea0003800000 */
.L_x_137:
        /* <DEDUP_REMOVED lines=11> */
.L_x_140:
[----:B------:R-:W-:Y:S05]  /*56f0*/  BSYNC B1 ;  /* 0x0000000000017941 */ /* 0x000fea0003800000 */
.L_x_139:
        /* <DEDUP_REMOVED lines=11> */
.L_x_142:
[----:B------:R-:W-:Y:S05]  /*57b0*/  BSYNC B1 ;  /* 0x0000000000017941 */ /* 0x000fea0003800000 */
.L_x_141:
        /* <DEDUP_REMOVED lines=11> */
.L_x_144:
[----:B------:R-:W-:Y:S05]  /*5870*/  BSYNC B1 ;  /* 0x0000000000017941 */ /* 0x000fea0003800000 */
.L_x_143:
        /* <DEDUP_REMOVED lines=11> */
.L_x_146:
[----:B------:R-:W-:Y:S05]  /*5930*/  BSYNC B1 ;  /* 0x0000000000017941 */ /* 0x000fea0003800000 */
.L_x_145:
        /* <DEDUP_REMOVED lines=11> */
.L_x_148:
[----:B------:R-:W-:Y:S05]  /*59f0*/  BSYNC B1 ;  /* 0x0000000000017941 */ /* 0x000fea0003800000 */
.L_x_147:
        /* <DEDUP_REMOVED lines=11> */
.L_x_150:
[----:B------:R-:W-:Y:S05]  /*5ab0*/  BSYNC B1 ;  /* 0x0000000000017941 */ /* 0x000fea0003800000 */
.L_x_149:
        /* <DEDUP_REMOVED lines=11> */
.L_x_152:
[----:B------:R-:W-:Y:S05]  /*5b70*/  BSYNC B1 ;  /* 0x0000000000017941 */ /* 0x000fea0003800000 */
.L_x_151:
        /* <DEDUP_REMOVED lines=11> */
.L_x_154:
[----:B------:R-:W-:Y:S05]  /*5c30*/  BSYNC B1 ;  /* 0x0000000000017941 */ /* 0x000fea0003800000 */
.L_x_153:
        /* <DEDUP_REMOVED lines=11> */
.L_x_156:
[----:B------:R-:W-:Y:S05]  /*5cf0*/  BSYNC B1 ;  /* 0x0000000000017941 */ /* 0x000fea0003800000 */
.L_x_155:
        /* <DEDUP_REMOVED lines=11> */
.L_x_158:
[----:B------:R-:W-:Y:S05]  /*5db0*/  BSYNC B1 ;  /* 0x0000000000017941 */ /* 0x000fea0003800000 */
.L_x_157:
        /* <DEDUP_REMOVED lines=11> */
.L_x_160:
[----:B------:R-:W-:Y:S05]  /*5e70*/  BSYNC B1 ;  /* 0x0000000000017941 */ /* 0x000fea0003800000 */
.L_x_159:
        /* <DEDUP_REMOVED lines=11> */
.L_x_162:
[----:B------:R-:W-:Y:S05]  /*5f30*/  BSYNC B1 ;  /* 0x0000000000017941 */ /* 0x000fea0003800000 */
.L_x_161:
[----:B---3-5:R-:W-:Y:S01]  /*5f40*/  LOP3.LUT R91, R158, 0xffffe000, RZ, 0xc0, !PT ;  /* 0xffffe0009e5b7812 */ /* 0x028fe200078ec0ff */
[----:B------:R-:W-:Y:S01]  /*5f50*/  @P2 IMAD.MOV.U32 R6, RZ, RZ, R164 ;  /* 0x000000ffff062224 */ /* 0x000fe200078e00a4 */
[----:B------:R-:W-:Y:S01]  /*5f60*/  IADD3 R159, P1, R159, 0x80, RZ ;  /* 0x000000809f9f7810 */ /* 0x000fe20007f3e0ff */
[----:B------:R-:W-:Y:S02]  /*5f70*/  BSSY B1, `(.L_x_163) ;  /* 0x000000b000017945 */ /* 0x000fe40003800000 */
[----:B------:R-:W-:Y:S02]  /*5f80*/  FMUL R91, R91, R22 ;  /* 0x000000165b5b7220 */ /* 0x000fe40000400000 */
[----:B------:R-:W-:Y:S01]  /*5f90*/  IMAD.X R7, RZ, RZ, R7, P1 ;  /* 0x000000ffff077224 */ /* 0x000fe200008e0607 */
[----:B------:R-:W-:Y:S01]  /*5fa0*/  ISETP.GT.AND P1, PT, R0, 0x79, P0 ;  /* 0x000000790000780c */ /* 0x000fe20000724270 */
[----:B------:R-:W-:Y:S02]  /*5fb0*/  FFMA R91, R150, R23, R91 ;  /* 0x00000017965b7223 */ /* 0x000fe4000000005b */
[----:B------:R-:W-:-:S02]  /*5fc0*/  IMAD R90, R7, R12, RZ ;  /* 0x0000000c075a7224 */ /* 0x000fc400078e02ff */
[----:B------:R-:W-:Y:S01]  /*5fd0*/  @P2 IMAD.MOV.U32 R7, RZ, RZ, R165 ;  /* 0x000000ffff072224 */ /* 0x000fe200078e00a5 */
[----:B------:R-:W-:-:S05]  /*5fe0*/  F2FP.TF32.F32.PACK_B R91, R91 ;  /* 0x0000005bff5b723e */ /* 0x000fca00024050ff */
[----:B------:R3:W-:Y:S02]  /*5ff0*/  @P2 STG.E desc[UR36][R6.64+0x1e0], R91 ;  /* 0x0001e05b06002986 */ /* 0x0007e4000c101924 */
[----:B------:R-:W-:Y:S05]  /*6000*/  @!P1 BRA `(.L_x_164) ;  /* 0x0000000000049947 */ /* 0x000fea0003800000 */
[----:B------:R0:W5:Y:S02]  /*6010*/  LDG.E.LTC128B R158, desc[UR36][R88.64+0x1e4] ;  /* 0x0001e424589e7981 */ /* 0x000164000c1e1920 */
.L_x_164:
[----:B------:R-:W-:Y:S05]  /*6020*/  BSYNC B1 ;  /* 0x0000000000017941 */ /* 0x000fea0003800000 */
.L_x_163:
[----:B0----5:R-:W-:Y:S01]  /*6030*/  LOP3.LUT R89, R158, 0xffffe000, RZ, 0xc0, !PT ;  /* 0xffffe0009e597812 */ /* 0x021fe200078ec0ff */
[C---:B------:R-:W-:Y:S01]  /*6040*/  IMAD R97, R159.reuse, R13, R90 ;  /* 0x0000000d9f617224 */ /* 0x040fe200078e025a */
[----:B------:R-:W-:Y:S01]  /*6050*/  ISETP.GT.AND P0, PT, R16, 0x80, PT ;  /* 0x000000801000780c */ /* 0x000fe20003f04270 */
[----:B---3--:R-:W-:-:S04]  /*6060*/  IMAD.WIDE.U32 R6, R159, R12, R20 ;  /* 0x0000000c9f067225 */ /* 0x008fc800078e0014 */
[----:B------:R-:W-:Y:S01]  /*6070*/  FMUL R88, R89, R22 ;  /* 0x0000001659587220 */ /* 0x000fe20000400000 */
[----:B------:R-:W-:Y:S01]  /*6080*/  ISETP.GT.AND P3, PT, R0, RZ, P0 ;  /* 0x000000ff0000720c */ /* 0x000fe20000764270 */
[----:B------:R-:W-:Y:S02]  /*6090*/  IMAD.IADD R7, R7, 0x1, R97 ;  /* 0x0000000107077824 */ /* 0x000fe400078e0261 */
[----:B------:R-:W-:Y:S01]  /*60a0*/  FFMA R151, R151, R23, R88 ;  /* 0x0000001797977223 */ /* 0x000fe20000000058 */
[----:B------:R-:W-:-:S04]  /*60b0*/  LEA R88, P2, R6, R8, 0x2 ;  /* 0x0000000806587211 */ /* 0x000fc800078410ff */
[----:B------:R-:W-:Y:S02]  /*60c0*/  F2FP.TF32.F32.PACK_B R151, R151 ;  /* 0x00000097ff97723e */ /* 0x000fe400024050ff */
[----:B------:R-:W-:-:S03]  /*60d0*/  LEA.HI.X R89, R6, R9, R7, 0x2, P2 ;  /* 0x0000000906597211 */ /* 0x000fc600010f1407 */
[----:B------:R0:W-:Y:S04]  /*60e0*/  @P1 STG.E desc[UR36][R164.64+0x1e4], R151 ;  /* 0x0001e497a4001986 */ /* 0x0001e8000c101924 */
[----:B------:R-:W3:Y:S01]  /*60f0*/  @P3 LDG.E.LTC128B R158, desc[UR36][R88.64] ;  /* 0x00000024589e3981 */ /* 0x000ee2000c1e1920 */
[----:B------:R-:W-:Y:S01]  /*6100*/  IMAD.WIDE.U32 R6, R159, R12, R4 ;  /* 0x0000000c9f067225 */ /* 0x000fe200078e0004 */
[----:B------:R-:W-:Y:S01]  /*6110*/  SHF.L.U64.HI R95, R2, 0x9, R3 ;  /* 0x00000009025f7819 */ /* 0x000fe20000010203 */
[----:B------:R-:W-:Y:S01]  /*6120*/  BSSY B1, `(.L_x_165) ;  /* 0x0000011000017945 */ /* 0x000fe20003800000 */
[----:B------:R-:W-:Y:S01]  /*6130*/  ISETP.GT.AND P2, PT, R0, 0x1, P0 ;  /* 0x000000010000780c */ /* 0x000fe20000744270 */
[----:B------:R-:W-:Y:S02]  /*6140*/  IMAD.IADD R7, R97, 0x1, R7 ;  /* 0x0000000161077824 */ /* 0x000fe400078e0207 */
[----:B------:R-:W-:-:S02]  /*6150*/  IMAD.SHL.U32 R93, R2, 0x200, RZ ;  /* 0x00000200025d7824 */ /* 0x000fc400078e00ff */
[----:B------:R-:W-:-:S03]  /*6160*/  IMAD.WIDE.U32 R90, R17, R10, R6 ;  /* 0x0000000a115a7225 */ /* 0x000fc600078e0006 */
[----:B------:R-:W-:Y:S01]  /*6170*/  IADD3 R6, P1, R93, R152, RZ ;  /* 0x000000985d067210 */ /* 0x000fe20007f3e0ff */
[----:B------:R-:W-:Y:S01]  /*6180*/  IMAD.IADD R3, R11, 0x1, R91 ;  /* 0x000000010b037824 */ /* 0x000fe200078e025b */
[----:B------:R-:W-:-:S03]  /*6190*/  LEA R2, P4, R90, R8, 0x2 ;  /* 0x000000085a027211 */ /* 0x000fc600078810ff */
[----:B------:R-:W-:Y:S01]  /*61a0*/  IMAD.X R7, R95, 0x1, R153, P1 ;  /* 0x000000015f077824 */ /* 0x000fe200008e0699 */
[----:B------:R-:W-:Y:S02]  /*61b0*/  LEA.HI.X R3, R90, R9, R3, 0x2, P4 ;  /* 0x000000095a037211 */ /* 0x000fe400020f1403 */
[----:B---3--:R-:W-:-:S05]  /*61c0*/  LOP3.LUT R13, R158, 0xffffe000, RZ, 0xc0, !PT ;  /* 0xffffe0009e0d7812 */ /* 0x008fca00078ec0ff */
[----:B------:R-:W-:-:S04]  /*61d0*/  FMUL R13, R13, R22 ;  /* 0x000000160d0d7220 */ /* 0x000fc80000400000 */
[----:B------:R-:W-:-:S05]  /*61e0*/  FFMA R13, R24, R23, R13 ;  /* 0x00000017180d7223 */ /* 0x000fca000000000d */
[----:B------:R-:W-:-:S05]  /*61f0*/  F2FP.TF32.F32.PACK_B R13, R13 ;  /* 0x0000000dff0d723e */ /* 0x000fca00024050ff */
[----:B------:R0:W-:Y:S01]  /*6200*/  @P3 STG.E desc[UR36][R6.64], R13 ;  /* 0x0000000d06003986 */ /* 0x0001e2000c101924 */
[----:B------:R-:W-:Y:S05]  /*6210*/  @!P2 BRA `(.L_x_166) ;  /* 0x000000000004a947 */ /* 0x000fea0003800000 */
[----:B------:R3:W5:Y:S02]  /*6220*/  LDG.E.LTC128B R158, desc[UR36][R2.64+0x4] ;  /* 0x00000424029e7981 */ /* 0x000764000c1e1920 */
.L_x_166:
[----:B------:R-:W-:Y:S05]  /*6230*/  BSYNC B1 ;  /* 0x0000000000017941 */ /* 0x000fea0003800000 */
.L_x_165:
[----:B-----5:R-:W-:Y:S01]  /*6240*/  LOP3.LUT R15, R158, 0xffffe000, RZ, 0xc0, !PT ;  /* 0xffffe0009e0f7812 */ /* 0x020fe200078ec0ff */
[----:B0-----:R-:W-:Y:S01]  /*6250*/  IMAD.WIDE.U32 R12, R159, R12, R154 ;  /* 0x0000000c9f0c7225 */ /* 0x001fe200078e009a */
[----:B------:R-:W-:Y:S01]  /*6260*/  ISETP.GT.AND P1, PT, R16, 0x88, PT ;  /* 0x000000881000780c */ /* 0x000fe20003f24270 */
[----:B------:R-:W-:Y:S02]  /*6270*/  BSSY B1, `(.L_x_167) ;  /* 0x000000f000017945 */ /* 0x000fe40003800000 */
[----:B------:R-:W-:Y:S01]  /*6280*/  FMUL R20, R15, R22 ;  /* 0x000000160f147220 */ /* 0x000fe20000400000 */
[----:B------:R-:W-:Y:S01]  /*6290*/  ISETP.GT.AND P3, PT, R0, RZ, P1 ;  /* 0x000000ff0000720c */ /* 0x000fe20000f64270 */
[----:B------:R-:W-:Y:S01]  /*62a0*/  IMAD.IADD R97, R97, 0x1, R13 ;  /* 0x0000000161617824 */ /* 0x000fe200078e020d */
[-C--:B------:R-:W-:Y:S01]  /*62b0*/  IADD3 R14, P5, R14, R12.reuse, RZ ;  /* 0x0000000c0e0e7210 */ /* 0x080fe20007fbe0ff */
[----:B------:R-:W-:Y:S01]  /*62c0*/  FFMA R25, R25, R23, R20 ;  /* 0x0000001719197223 */ /* 0x000fe20000000014 */
[----:B------:R-:W-:-:S03]  /*62d0*/  IADD3 R12, P4, R4, R12, RZ ;  /* 0x0000000c040c7210 */ /* 0x000fc60007f9e0ff */
[----:B------:R-:W-:Y:S01]  /*62e0*/  IMAD.X R20, R97, 0x1, R21, P5 ;  /* 0x0000000161147824 */ /* 0x000fe200028e0615 */
[----:B------:R-:W-:Y:S01]  /*62f0*/  F2FP.TF32.F32.PACK_B R25, R25 ;  /* 0x00000019ff19723e */ /* 0x000fe200024050ff */
[----:B------:R-:W-:Y:S01]  /*6300*/  IMAD.X R13, R5, 0x1, R97, P4 ;  /* 0x00000001050d7824 */ /* 0x000fe200020e0661 */
[----:B------:R-:W-:-:S03]  /*6310*/  LEA R4, P5, R14, R8, 0x2 ;  /* 0x000000080e047211 */ /* 0x000fc600078a10ff */
[----:B------:R0:W-:Y:S01]  /*6320*/  @P2 STG.E desc[UR36][R6.64+0x4], R25 ;  /* 0x0000041906002986 */ /* 0x0001e2000c101924 */
[----:B------:R-:W-:Y:S01]  /*6330*/  LEA.HI.X R5, R14, R9, R20, 0x2, P5 ;  /* 0x000000090e057211 */ /* 0x000fe200028f1414 */
[----:B------:R-:W-:Y:S08]  /*6340*/  @!P3 BRA `(.L_x_168) ;  /* 0x000000000004b947 */ /* 0x000ff00003800000 */
[----:B------:R0:W5:Y:S02]  /*6350*/  LDG.E.LTC128B R158, desc[UR36][R4.64] ;  /* 0x00000024049e7981 */ /* 0x000164000c1e1920 */
.L_x_168:
[----:B------:R-:W-:Y:S05]  /*6360*/  BSYNC B1 ;  /* 0x0000000000017941 */ /* 0x000fea0003800000 */
.L_x_167:
[----:B0----5:R-:W-:Y:S01]  /*6370*/  LOP3.LUT R5, R158, 0xffffe000, RZ, 0xc0, !PT ;  /* 0xffffe0009e057812 */ /* 0x021fe200078ec0ff */
[----:B------:R-:W-:Y:S01]  /*6380*/  IMAD.WIDE.U32 R12, R17, R10, R12 ;  /* 0x0000000a110c7225 */ /* 0x000fe200078e000c */
[----:B------:R-:W-:Y:S01]  /*6390*/  IADD3 R4, P4, R6, R161, RZ ;  /* 0x000000a106047210 */ /* 0x000fe20007f9e0ff */
[----:B------:R-:W-:Y:S01]  /*63a0*/  BSSY B1, `(.L_x_169) ;  /* 0x000000c000017945 */ /* 0x000fe20003800000 */
[----:B------:R-:W-:Y:S01]  /*63b0*/  ISETP.GT.AND P2, PT, R0, 0x1, P1 ;  /* 0x000000010000780c */ /* 0x000fe20000f44270 */
[----:B------:R-:W-:Y:S01]  /*63c0*/  FMUL R5, R5, R22 ;  /* 0x0000001605057220 */ /* 0x000fe20000400000 */
[----:B------:R-:W-:Y:S01]  /*63d0*/  IMAD.IADD R11, R11, 0x1, R13 ;  /* 0x000000010b0b7824 */ /* 0x000fe200078e020d */
[----:B------:R-:W-:Y:S02]  /*63e0*/  LEA R8, P5, R12, R8, 0x2 ;  /* 0x000000080c087211 */ /* 0x000fe400078a10ff */
[----:B------:R-:W-:Y:S01]  /*63f0*/  FFMA R13, R26, R23, R5 ;  /* 0x000000171a0d7223 */ /* 0x000fe20000000005 */
[----:B------:R-:W-:Y:S01]  /*6400*/  IMAD.X R5, R7, 0x1, R163, P4 ;  /* 0x0000000107057824 */ /* 0x000fe200020e06a3 */
[----:B------:R-:W-:-:S03]  /*6410*/  LEA.HI.X R9, R12, R9, R11, 0x2, P5 ;  /* 0x000000090c097211 */ /* 0x000fc600028f140b */
[----:B------:R-:W-:-:S05]  /*6420*/  F2FP.TF32.F32.PACK_B R13, R13 ;  /* 0x0000000dff0d723e */ /* 0x000fca00024050ff */
[----:B------:R0:W-:Y:S01]  /*6430*/  @P3 STG.E desc[UR36][R4.64], R13 ;  /* 0x0000000d04003986 */ /* 0x0001e2000c101924 */
[----:B------:R-:W-:Y:S05]  /*6440*/  @!P2 BRA `(.L_x_170) ;  /* 0x000000000004a947 */ /* 0x000fea0003800000 */
[----:B------:R0:W5:Y:S02]  /*6450*/  LDG.E.LTC128B R158, desc[UR36][R8.64+0x4] ;  /* 0x00000424089e7981 */ /* 0x000164000c1e1920 */
.L_x_170:
[----:B------:R-:W-:Y:S05]  /*6460*/  BSYNC B1 ;  /* 0x0000000000017941 */ /* 0x000fea0003800000 */
.L_x_169:
[----:B-----5:R-:W-:Y:S01]  /*6470*/  LOP3.LUT R11, R158, 0xffffe000, RZ, 0xc0, !PT ;  /* 0xffffe0009e0b7812 */ /* 0x020fe200078ec0ff */
[----:B------:R-:W-:Y:S01]  /*6480*/  BSSY B1, `(.L_x_171) ;  /* 0x0000008000017945 */ /* 0x000fe20003800000 */
[----:B------:R-:W-:-:S03]  /*6490*/  ISETP.GT.AND P3, PT, R0, 0x8, P0 ;  /* 0x000000080000780c */ /* 0x000fc60000764270 */
[----:B------:R-:W-:-:S04]  /*64a0*/  FMUL R10, R11, R22 ;  /* 0x000000160b0a7220 */ /* 0x000fc80000400000 */
[----:B------:R-:W-:-:S05]  /*64b0*/  FFMA R27, R27, R23, R10 ;  /* 0x000000171b1b7223 */ /* 0x000fca000000000a */
[----:B------:R-:W-:-:S05]  /*64c0*/  F2FP.TF32.F32.PACK_B R27, R27 ;  /* 0x0000001bff1b723e */ /* 0x000fca00024050ff */
[----:B------:R0:W-:Y:S01]  /*64d0*/  @P2 STG.E desc[UR36][R4.64+0x4], R27 ;  /* 0x0000041b04002986 */ /* 0x0001e2000c101924 */
[----:B------:R-:W-:Y:S05]  /*64e0*/  @!P3 BRA `(.L_x_172) ;  /* 0x000000000004b947 */ /* 0x000fea0003800000 */
[----:B------:R0:W5:Y:S02]  /*64f0*/  LDG.E.LTC128B R158, desc[UR36][R2.64+0x20] ;  /* 0x00002024029e7981 */ /* 0x000164000c1e1920 */
.L_x_172:
[----:B------:R-:W-:Y:S05]  /*6500*/  BSYNC B1 ;  /* 0x0000000000017941 */ /* 0x000fea0003800000 */
.L_x_171:
[----:B0----5:R-:W-:Y:S01]  /*6510*/  LOP3.LUT R5, R158, 0xffffe000, RZ, 0xc0, !PT ;  /* 0xffffe0009e057812 */ /* 0x021fe200078ec0ff */
[----:B------:R-:W-:Y:S01]  /*6520*/  IMAD.MOV.U32 R4, RZ, RZ, R6 ;  /* 0x000000ffff047224 */ /* 0x000fe200078e0006 */
[----:B------:R-:W-:Y:S01]  /*6530*/  ISETP.GT.AND P2, PT, R0, 0x9, P0 ;  /* 0x000000090000780c */ /* 0x000fe20000744270 */
[----:B------:R-:W-:Y:S02]  /*6540*/  BSSY B1, `(.L_x_173) ;  /* 0x0000008000017945 */ /* 0x000fe40003800000 */
[----:B------:R-:W-:-:S04]  /*6550*/  FMUL R5, R5, R22 ;  /* 0x0000001605057220 */ /* 0x000fc80000400000 */
[----:B------:R-:W-:Y:S01]  /*6560*/  FFMA R11, R28, R23, R5 ;  /* 0x000000171c0b7223 */ /* 0x000fe20000000005 */
[----:B------:R-:W-:-:S04]  /*6570*/  IMAD.MOV.U32 R5, RZ, RZ, R7 ;  /* 0x000000ffff057224 */ /* 0x000fc800078e0007 */
[----:B------:R-:W-:-:S05]  /*6580*/  F2FP.TF32.F32.PACK_B R11, R11 ;  /* 0x0000000bff0b723e */ /* 0x000fca00024050ff */
[----:B------:R0:W-:Y:S01]  /*6590*/  @P3 STG.E desc[UR36][R4.64+0x20], R11 ;  /* 0x0000200b04003986 */ /* 0x0001e2000c101924 */
[----:B------:R-:W-:Y:S05]  /*65a0*/  @!P2 BRA `(.L_x_174) ;  /* 0x000000000004a947 */ /* 0x000fea0003800000 */
[----:B------:R0:W5:Y:S02]  /*65b0*/  LDG.E.LTC128B R158, desc[UR36][R2.64+0x24] ;  /* 0x00002424029e7981 */ /* 0x000164000c1e1920 */
.L_x_174:
[----:B------:R-:W-:Y:S05]  /*65c0*/  BSYNC B1 ;  /* 0x0000000000017941 */ /* 0x000fea0003800000 */
.L_x_173:
[----:B0----5:R-:W-:Y:S01]  /*65d0*/  LOP3.LUT R11, R158, 0xffffe000, RZ, 0xc0, !PT ;  /* 0xffffe0009e0b7812 */ /* 0x021fe200078ec0ff */
        /* <DEDUP_REMOVED lines=8> */
.L_x_176:
[----:B------:R-:W-:Y:S05]  /*6660*/  BSYNC B1 ;  /* 0x0000000000017941 */ /* 0x000fea0003800000 */
.L_x_175:
[----:B-----5:R-:W-:Y:S01]  /*6670*/  LOP3.LUT R11, R158, 0xffffe000, RZ, 0xc0, !PT ;  /* 0xffffe0009e0b7812 */ /* 0x020fe200078ec0ff */
[----:B------:R-:W-:Y:S01]  /*6680*/  BSSY B1, `(.L_x_177) ;  /* 0x000000a000017945 */ /* 0x000fe20003800000 */
[----:B------:R-:W-:Y:S02]  /*6690*/  IADD3 R6, P3, R161, R6, RZ ;  /* 0x00000006a1067210 */ /* 0x000fe40007f7e0ff */
[----:B------:R-:W-:Y:S01]  /*66a0*/  ISETP.GT.AND P2, PT, R0, 0x9, P1 ;  /* 0x000000090000780c */ /* 0x000fe20000f44270 */
[----:B------:R-:W-:Y:S02]  /*66b0*/  FMUL R11, R11, R22 ;  /* 0x000000160b0b7220 */ /* 0x000fe40000400000 */
[----:B------:R-:W-:Y:S02]  /*66c0*/  IMAD.X R7, R163, 0x1, R7, P3 ;  /* 0x00000001a3077824 */ /* 0x000fe400018e0607 */
[----:B------:R-:W-:-:S05]  /*66d0*/  FFMA R11, R30, R23, R11 ;  /* 0x000000171e0b7223 */ /* 0x000fca000000000b */
[----:B------:R-:W-:-:S05]  /*66e0*/  F2FP.TF32.F32.PACK_B R11, R11 ;  /* 0x0000000bff0b723e */ /* 0x000fca00024050ff */
[----:B------:R0:W-:Y:S01]  /*66f0*/  @P4 STG.E desc[UR36][R6.64+0x20], R11 ;  /* 0x0000200b06004986 */ /* 0x0001e2000c101924 */
[----:B------:R-:W-:Y:S05]  /*6700*/  @!P2 BRA `(.L_x_178) ;  /* 0x000000000004a947 */ /* 0x000fea0003800000 */
[----:B------:R0:W5:Y:S02]  /*6710*/  LDG.E.LTC128B R158, desc[UR36][R8.64+0x24] ;  /* 0x00002424089e7981 */ /* 0x000164000c1e1920 */
.L_x_178:
[----:B------:R-:W-:Y:S05]  /*6720*/  BSYNC B1 ;  /* 0x0000000000017941 */ /* 0x000fea0003800000 */
.L_x_177:
[----:B0----5:R-:W-:Y:S01]  /*6730*/  LOP3.LUT R7, R158, 0xffffe000, RZ, 0xc0, !PT ;  /* 0xffffe0009e077812 */ /* 0x021fe200078ec0ff */
[----:B------:R-:W-:Y:S01]  /*6740*/  BSSY B1, `(.L_x_179) ;  /* 0x000000a000017945 */ /* 0x000fe20003800000 */
[----:B------:R-:W-:Y:S02]  /*6750*/  IADD3 R6, P4, P5, R161, R152, R93 ;  /* 0x00000098a1067210 */ /* 0x000fe40007d9e05d */
[----:B------:R-:W-:Y:S01]  /*6760*/  ISETP.GT.AND P3, PT, R0, 0x10, P0 ;  /* 0x000000100000780c */ /* 0x000fe20000764270 */
[----:B------:R-:W-:Y:S01]  /*6770*/  FMUL R10, R7, R22 ;  /* 0x00000016070a7220 */ /* 0x000fe20000400000 */
[----:B------:R-:W-:-:S03]  /*6780*/  IADD3.X R7, R163, R153, R95, P4, P5 ;  /* 0x00000099a3077210 */ /* 0x000fc600027ea45f */
[----:B------:R-:W-:-:S05]  /*6790*/  FFMA R31, R31, R23, R10 ;  /* 0x000000171f1f7223 */ /* 0x000fca000000000a */
[----:B------:R-:W-:-:S05]  /*67a0*/  F2FP.TF32.F32.PACK_B R31, R31 ;  /* 0x0000001fff1f723e */ /* 0x000fca00024050ff */
[----:B------:R0:W-:Y:S01]  /*67b0*/  @P2 STG.E desc[UR36][R6.64+0x24], R31 ;  /* 0x0000241f06002986 */ /* 0x0001e2000c101924 */
[----:B------:R-:W-:Y:S05]  /*67c0*/  @!P3 BRA `(.L_x_180) ;  /* 0x000000000004b947 */ /* 0x000fea0003800000 */
[----:B------:R0:W5:Y:S02]  /*67d0*/  LDG.E.LTC128B R158, desc[UR36][R2.64+0x40] ;  /* 0x00004024029e7981 */ /* 0x000164000c1e1920 */
.L_x_180:
[----:B------:R-:W-:Y:S05]  /*67e0*/  BSYNC B1 ;  /* 0x0000000000017941 */ /* 0x000fea0003800000 */
.L_x_179:
        /* <DEDUP_REMOVED lines=9> */
.L_x_182:
[----:B------:R-:W-:Y:S05]  /*6880*/  BSYNC B1 ;  /* 0x0000000000017941 */ /* 0x000fea0003800000 */
.L_x_181:
        /* <DEDUP_REMOVED lines=9> */
.L_x_184:
[----:B------:R-:W-:Y:S05]  /*6920*/  BSYNC B1 ;  /* 0x0000000000017941 */ /* 0x000fea0003800000 */
.L_x_183:
        /* <DEDUP_REMOVED lines=9> */
.L_x_186:
[----:B------:R-:W-:Y:S05]  /*69c0*/  BSYNC B1 ;  /* 0x0000000000017941 */ /* 0x000fea0003800000 */
.L_x_185:
        /* <DEDUP_REMOVED lines=9> */
.L_x_188:
[----:B------:R-:W-:Y:S05]  /*6a60*/  BSYNC B1 ;  /* 0x0000000000017941 */ /* 0x000fea0003800000 */
.L_x_187:
        /* <DEDUP_REMOVED lines=9> */
.L_x_190:
[----:B------:R-:W-:Y:S05]  /*6b00*/  BSYNC B1 ;  /* 0x0000000000017941 */ /* 0x000fea0003800000 */
.L_x_189:
        /* <DEDUP_REMOVED lines=9> */
.L_x_192:
[----:B------:R-:W-:Y:S05]  /*6ba0*/  BSYNC B1 ;  /* 0x0000000000017941 */ /* 0x000fea0003800000 */
.L_x_191:
        /* <DEDUP_REMOVED lines=9> */
.L_x_194:
[----:B------:R-:W-:Y:S05]  /*6c40*/  BSYNC B1 ;  /* 0x0000000000017941 */ /* 0x000fea0003800000 */
.L_x_193:
        /* <DEDUP_REMOVED lines=9> */
.L_x_196:
[----:B------:R-:W-:Y:S05]  /*6ce0*/  BSYNC B1 ;  /* 0x0000000000017941 */ /* 0x000fea0003800000 */
.L_x_195:
        /* <DEDUP_REMOVED lines=9> */
.L_x_198:
[----:B------:R-:W-:Y:S05]  /*6d80*/  BSYNC B1 ;  /* 0x0000000000017941 */ /* 0x000fea0003800000 */
.L_x_197:
        /* <DEDUP_REMOVED lines=9> */
.L_x_200:
[----:B------:R-:W-:Y:S05]  /*6e20*/  BSYNC B1 ;  /* 0x0000000000017941 */ /* 0x000fea0003800000 */
.L_x_199:
        /* <DEDUP_REMOVED lines=9> */
.L_x_202:
[----:B------:R-:W-:Y:S05]  /*6ec0*/  BSYNC B1 ;  /* 0x0000000000017941 */ /* 0x000fea0003800000 */
.L_x_201:
        /* <DEDUP_REMOVED lines=9> */
.L_x_204:
[----:B------:R-:W-:Y:S05]  /*6f60*/  BSYNC B1 ;  /* 0x0000000000017941 */ /* 0x000fea0003800000 */
.L_x_203:
        /* <DEDUP_REMOVED lines=9> */
.L_x_206:
[----:B------:R-:W-:Y:S05]  /*7000*/  BSYNC B1 ;  /* 0x0000000000017941 */ /* 0x000fea0003800000 */
.L_x_205:
        /* <DEDUP_REMOVED lines=9> */
.L_x_208:
[----:B------:R-:W-:Y:S05]  /*70a0*/  BSYNC B1 ;  /* 0x0000000000017941 */ /* 0x000fea0003800000 */
.L_x_207:
        /* <DEDUP_REMOVED lines=9> */
.L_x_210:
[----:B------:R-:W-:Y:S05]  /*7140*/  BSYNC B1 ;  /* 0x0000000000017941 */ /* 0x000fea0003800000 */
.L_x_209:
        /* <DEDUP_REMOVED lines=9> */
.L_x_212:
[----:B------:R-:W-:Y:S05]  /*71e0*/  BSYNC B1 ;  /* 0x0000000000017941 */ /* 0x000fea0003800000 */
.L_x_211:
        /* <DEDUP_REMOVED lines=9> */
.L_x_214:
[----:B------:R-:W-:Y:S05]  /*7280*/  BSYNC B1 ;  /* 0x0000000000017941 */ /* 0x000fea0003800000 */
.L_x_213:
        /* <DEDUP_REMOVED lines=9> */
.L_x_216:
[----:B------:R-:W-:Y:S05]  /*7320*/  BSYNC B1 ;  /* 0x0000000000017941 */ /* 0x000fea0003800000 */
.L_x_215:
        /* <DEDUP_REMOVED lines=9> */
.L_x_218:
[----:B------:R-:W-:Y:S05]  /*73c0*/  BSYNC B1 ;  /* 0x0000000000017941 */ /* 0x000fea0003800000 */
.L_x_217:
        /* <DEDUP_REMOVED lines=9> */
.L_x_220:
[----:B------:R-:W-:Y:S05]  /*7460*/  BSYNC B1 ;  /* 0x0000000000017941 */ /* 0x000fea0003800000 */
.L_x_219:
        /* <DEDUP_REMOVED lines=9> */
.L_x_222:
[----:B------:R-:W-:Y:S05]  /*7500*/  BSYNC B1 ;  /* 0x0000000000017941 */ /* 0x000fea0003800000 */
.L_x_221:
        /* <DEDUP_REMOVED lines=9> */
.L_x_224:
[----:B------:R-:W-:Y:S05]  /*75a0*/  BSYNC B1 ;  /* 0x0000000000017941 */ /* 0x000fea0003800000 */
.L_x_223:
        /* <DEDUP_REMOVED lines=9> */
.L_x_226:
[----:B------:R-:W-:Y:S05]  /*7640*/  BSYNC B1 ;  /* 0x0000000000017941 */ /* 0x000fea0003800000 */
.L_x_225:
        /* <DEDUP_REMOVED lines=9> */
.L_x_228:
[----:B------:R-:W-:Y:S05]  /*76e0*/  BSYNC B1 ;  /* 0x0000000000017941 */ /* 0x000fea0003800000 */
.L_x_227:
        /* <DEDUP_REMOVED lines=9> */
.L_x_230:
[----:B------:R-:W-:Y:S05]  /*7780*/  BSYNC B1 ;  /* 0x0000000000017941 */ /* 0x000fea0003800000 */
.L_x_229:
        /* <DEDUP_REMOVED lines=9> */
.L_x_232:
[----:B------:R-:W-:Y:S05]  /*7820*/  BSYNC B1 ;  /* 0x0000000000017941 */ /* 0x000fea0003800000 */
.L_x_231:
        /* <DEDUP_REMOVED lines=9> */
.L_x_234:
[----:B------:R-:W-:Y:S05]  /*78c0*/  BSYNC B1 ;  /* 0x0000000000017941 */ /* 0x000fea0003800000 */
.L_x_233:
        /* <DEDUP_REMOVED lines=9> */
.L_x_236:
[----:B------:R-:W-:Y:S05]  /*7960*/  BSYNC B1 ;  /* 0x0000000000017941 */ /* 0x000fea0003800000 */
.L_x_235:
        /* <DEDUP_REMOVED lines=9> */
.L_x_238:
[----:B------:R-:W-:Y:S05]  /*7a00*/  BSYNC B1 ;  /* 0x0000000000017941 */ /* 0x000fea0003800000 */
.L_x_237:
        /* <DEDUP_REMOVED lines=9> */
.L_x_240:
[----:B------:R-:W-:Y:S05]  /*7aa0*/  BSYNC B1 ;  /* 0x0000000000017941 */ /* 0x000fea0003800000 */
.L_x_239:
        /* <DEDUP_REMOVED lines=9> */
.L_x_242:
[----:B------:R-:W-:Y:S05]  /*7b40*/  BSYNC B1 ;  /* 0x0000000000017941 */ /* 0x000fea0003800000 */
.L_x_241:
        /* <DEDUP_REMOVED lines=9> */
.L_x_244:
[----:B------:R-:W-:Y:S05]  /*7be0*/  BSYNC B1 ;  /* 0x0000000000017941 */ /* 0x000fea0003800000 */
.L_x_243:
        /* <DEDUP_REMOVED lines=9> */
.L_x_246:
[----:B------:R-:W-:Y:S05]  /*7c80*/  BSYNC B1 ;  /* 0x0000000000017941 */ /* 0x000fea0003800000 */
.L_x_245:
        /* <DEDUP_REMOVED lines=9> */
.L_x_248:
[----:B------:R-:W-:Y:S05]  /*7d20*/  BSYNC B1 ;  /* 0x0000000000017941 */ /* 0x000fea0003800000 */
.L_x_247:
        /* <DEDUP_REMOVED lines=9> */
.L_x_250:
[----:B------:R-:W-:Y:S05]  /*7dc0*/  BSYNC B1 ;  /* 0x0000000000017941 */ /* 0x000fea0003800000 */
.L_x_249:
        /* <DEDUP_REMOVED lines=9> */
.L_x_252:
[----:B------:R-:W-:Y:S05]  /*7e60*/  BSYNC B1 ;  /* 0x0000000000017941 */ /* 0x000fea0003800000 */
.L_x_251:
        /* <DEDUP_REMOVED lines=9> */
.L_x_254:
[----:B------:R-:W-:Y:S05]  /*7f00*/  BSYNC B1 ;  /* 0x0000000000017941 */ /* 0x000fea0003800000 */
.L_x_253:
        /* <DEDUP_REMOVED lines=9> */
.L_x_256:
[----:B------:R-:W-:Y:S05]  /*7fa0*/  BSYNC B1 ;  /* 0x0000000000017941 */ /* 0x000fea0003800000 */
.L_x_255:
        /* <DEDUP_REMOVED lines=9> */
.L_x_258:
[----:B------:R-:W-:Y:S05]  /*8040*/  BSYNC B1 ;  /* 0x0000000000017941 */ /* 0x000fea0003800000 */
.L_x_257:
        /* <DEDUP_REMOVED lines=9> */
.L_x_260:
[----:B------:R-:W-:Y:S05]  /*80e0*/  BSYNC B1 ;  /* 0x0000000000017941 */ /* 0x000fea0003800000 */
.L_x_259:
        /* <DEDUP_REMOVED lines=9> */
.L_x_262:
[----:B------:R-:W-:Y:S05]  /*8180*/  BSYNC B1 ;  /* 0x0000000000017941 */ /* 0x000fea0003800000 */
.L_x_261:
        /* <DEDUP_REMOVED lines=9> */
.L_x_264:
[----:B------:R-:W-:Y:S05]  /*8220*/  BSYNC B1 ;  /* 0x0000000000017941 */ /* 0x000fea0003800000 */
.L_x_263:
        /* <DEDUP_REMOVED lines=9> */
.L_x_266:
[----:B------:R-:W-:Y:S05]  /*82c0*/  BSYNC B1 ;  /* 0x0000000000017941 */ /* 0x000fea0003800000 */
.L_x_265:
        /* <DEDUP_REMOVED lines=9> */
.L_x_268:
[----:B------:R-:W-:Y:S05]  /*8360*/  BSYNC B1 ;  /* 0x0000000000017941 */ /* 0x000fea0003800000 */
.L_x_267:
        /* <DEDUP_REMOVED lines=9> */
.L_x_270:
[----:B------:R-:W-:Y:S05]  /*8400*/  BSYNC B1 ;  /* 0x0000000000017941 */ /* 0x000fea0003800000 */
.L_x_269:
        /* <DEDUP_REMOVED lines=9> */
.L_x_272:
[----:B------:R-:W-:Y:S05]  /*84a0*/  BSYNC B1 ;  /* 0x0000000000017941 */ /* 0x000fea0003800000 */
.L_x_271:
        /* <DEDUP_REMOVED lines=9> */
.L_x_274:
[----:B------:R-:W-:Y:S05]  /*8540*/  BSYNC B1 ;  /* 0x0000000000017941 */ /* 0x000fea0003800000 */
.L_x_273:
        /* <DEDUP_REMOVED lines=9> */
.L_x_276:
[----:B------:R-:W-:Y:S05]  /*85e0*/  BSYNC B1 ;  /* 0x0000000000017941 */ /* 0x000fea0003800000 */
.L_x_275:
        /* <DEDUP_REMOVED lines=9> */
.L_x_278:
[----:B------:R-:W-:Y:S05]  /*8680*/  BSYNC B1 ;  /* 0x0000000000017941 */ /* 0x000fea0003800000 */
.L_x_277:
        /* <DEDUP_REMOVED lines=9> */
.L_x_280:
[----:B------:R-:W-:Y:S05]  /*8720*/  BSYNC B1 ;  /* 0x0000000000017941 */ /* 0x000fea0003800000 */
.L_x_279:
        /* <DEDUP_REMOVED lines=9> */
.L_x_282:
[----:B------:R-:W-:Y:S05]  /*87c0*/  BSYNC B1 ;  /* 0x0000000000017941 */ /* 0x000fea0003800000 */
.L_x_281:
        /* <DEDUP_REMOVED lines=9> */
.L_x_284:
[----:B------:R-:W-:Y:S05]  /*8860*/  BSYNC B1 ;  /* 0x0000000000017941 */ /* 0x000fea0003800000 */
.L_x_283:
        /* <DEDUP_REMOVED lines=9> */
.L_x_286:
[----:B------:R-:W-:Y:S05]  /*8900*/  BSYNC B1 ;  /* 0x0000000000017941 */ /* 0x000fea0003800000 */
.L_x_285:
[----:B0--3-5:R-:W-:Y:S01]  /*8910*/  LOP3.LUT R3, R158, 0xffffe000, RZ, 0xc0, !PT ;  /* 0xffffe0009e037812 */ /* 0x029fe200078ec0ff */
        /* <DEDUP_REMOVED lines=8> */
.L_x_288:
[----:B------:R-:W-:Y:S05]  /*89a0*/  BSYNC B1 ;  /* 0x0000000000017941 */ /* 0x000fea0003800000 */
.L_x_287:
[----:B-----5:R-:W-:Y:S01]  /*89b0*/  LOP3.LUT R3, R158, 0xffffe000, RZ, 0xc0, !PT ;  /* 0xffffe0009e037812 */ /* 0x020fe200078ec0ff */
[----:B------:R-:W-:Y:S01]  /*89c0*/  @P2 IMAD.MOV.U32 R2, RZ, RZ, R6 ;  /* 0x000000ffff022224 */ /* 0x000fe200078e0006 */
[----:B------:R-:W-:Y:S01]  /*89d0*/  ISETP.GT.AND P1, PT, R0, 0x79, P1 ;  /* 0x000000790000780c */ /* 0x000fe20000f24270 */
[----:B------:R-:W-:Y:S02]  /*89e0*/  BSSY B1, `(.L_x_289) ;  /* 0x0000008000017945 */ /* 0x000fe40003800000 */
[----:B------:R-:W-:-:S04]  /*89f0*/  FMUL R3, R3, R22 ;  /* 0x0000001603037220 */ /* 0x000fc80000400000 */
[----:B0-----:R-:W-:Y:S01]  /*8a00*/  FFMA R5, R86, R23, R3 ;  /* 0x0000001756057223 */ /* 0x001fe20000000003 */
[----:B------:R-:W-:-:S04]  /*8a10*/  @P2 IMAD.MOV.U32 R3, RZ, RZ, R7 ;  /* 0x000000ffff032224 */ /* 0x000fc800078e0007 */
[----:B------:R-:W-:-:S05]  /*8a20*/  F2FP.TF32.F32.PACK_B R5, R5 ;  /* 0x00000005ff05723e */ /* 0x000fca00024050ff */
[----:B------:R0:W-:Y:S01]  /*8a30*/  @P2 STG.E desc[UR36][R2.64+0x1e0], R5 ;  /* 0x0001e00502002986 */ /* 0x0001e2000c101924 */
[----:B------:R-:W-:Y:S05]  /*8a40*/  @!P1 BRA `(.L_x_290) ;  /* 0x0000000000049947 */ /* 0x000fea0003800000 */
[----:B------:R0:W5:Y:S02]  /*8a50*/  LDG.E.LTC128B R158, desc[UR36][R8.64+0x1e4] ;  /* 0x0001e424089e7981 */ /* 0x000164000c1e1920 */
.L_x_290:
[----:B------:R-:W-:Y:S05]  /*8a60*/  BSYNC B1 ;  /* 0x0000000000017941 */ /* 0x000fea0003800000 */
.L_x_289:
[----:B------:R-:W-:Y:S05]  /*8a70*/  @!P1 BRA `(.L_x_291) ;  /* 0x00000024003c9947 */ /* 0x000fea0003800000 */
[----:B0----5:R-:W-:-:S05]  /*8a80*/  LOP3.LUT R3, R158, 0xffffe000, RZ, 0xc0, !PT ;  /* 0xffffe0009e037812 */ /* 0x021fca00078ec0ff */
[----:B------:R-:W-:-:S04]  /*8a90*/  FMUL R0, R3, R22 ;  /* 0x0000001603007220 */ /* 0x000fc80000400000 */
[----:B------:R-:W-:-:S05]  /*8aa0*/  FFMA R87, R87, R23, R0 ;  /* 0x0000001757577223 */ /* 0x000fca0000000000 */
[----:B------:R-:W-:-:S05]  /*8ab0*/  F2FP.TF32.F32.PACK_B R87, R87 ;  /* 0x00000057ff57723e */ /* 0x000fca00024050ff */
[----:B------:R0:W-:Y:S01]  /*8ac0*/  STG.E desc[UR36][R6.64+0x1e4], R87 ;  /* 0x0001e45706007986 */ /* 0x0001e2000c101924 */
[----:B------:R-:W-:Y:S05]  /*8ad0*/  BRA `(.L_x_291) ;  /* 0x0000002400247947 */ /* 0x000fea0003800000 */
.L_x_40:
[----:B------:R-:W-:Y:S01]  /*8ae0*/  ULDC.64 UR4, c[0x0][0x5c0] ;  /* 0x0001700000047ab9 */ /* 0x000fe20000000a00 */
[-C--:B------:R-:W-:Y:S01]  /*8af0*/  FMUL R13, R88, R23.reuse ;  /* 0x00000017580d7220 */ /* 0x080fe20000400000 */
[----:B------:R-:W-:Y:S01]  /*8b00*/  LEA R4, P0, R162, UR4, 0x2 ;  /* 0x00000004a2047c11 */ /* 0x000fe2000f8010ff */
[----:B------:R-:W-:Y:S01]  /*8b10*/  IMAD.SHL.U32 R9, R2, 0x20, RZ ;  /* 0x0000002002097824 */ /* 0x000fe200078e00ff */
[----:B------:R-:W-:Y:S01]  /*8b20*/  ISETP.GT.AND P5, PT, R0, 0x1, P3 ;  /* 0x000000010000780c */ /* 0x000fe20001fa4270 */
[-C--:B------:R-:W-:Y:S01]  /*8b30*/  FMUL R89, R89, R23.reuse ;  /* 0x0000001759597220 */ /* 0x080fe20000400000 */
[----:B------:R-:W-:Y:S01]  /*8b40*/  LEA.HI.X R5, R162, UR5, R167, 0x2, P0 ;  /* 0x00000005a2057c11 */ /* 0x000fe200080f14a7 */
[-C--:B------:R-:W-:Y:S01]  /*8b50*/  FMUL R15, R90, R23.reuse ;  /* 0x000000175a0f7220 */ /* 0x080fe20000400000 */
[----:B------:R-:W-:Y:S01]  /*8b60*/  ISETP.GT.AND P0, PT, R16, 0x8, PT ;  /* 0x000000081000780c */ /* 0x000fe20003f04270 */
[----:B------:R-:W-:Y:S01]  /*8b70*/  FMUL R91, R91, R23 ;  /* 0x000000175b5b7220 */ /* 0x000fe20000400000 */
[----:B------:R-:W-:Y:S01]  /*8b80*/  F2FP.TF32.F32.PACK_B R13, R13 ;  /* 0x0000000dff0d723e */ /* 0x000fe200024050ff */
[-C--:B------:R-:W-:Y:S01]  /*8b90*/  FMUL R93, R93, R23.reuse ;  /* 0x000000175d5d7220 */ /* 0x080fe20000400000 */
[----:B-1----:R-:W-:Y:S01]  /*8ba0*/  ISETP.GT.AND P1, PT, R0, RZ, P0 ;  /* 0x000000ff0000720c */ /* 0x002fe20000724270 */
[-C--:B------:R-:W-:Y:S01]  /*8bb0*/  FMUL R17, R94, R23.reuse ;  /* 0x000000175e117220 */ /* 0x080fe20000400000 */
[----:B------:R-:W-:Y:S01]  /*8bc0*/  ISETP.GT.AND P4, PT, R0, 0x1, P0 ;  /* 0x000000010000780c */ /* 0x000fe20000784270 */
[----:B------:R0:W-:Y:S01]  /*8bd0*/  @P2 STG.E desc[UR36][R4.64], R13 ;  /* 0x0000000d04002986 */ /* 0x0001e2000c101924 */
[----:B------:R-:W-:Y:S01]  /*8be0*/  SHF.L.U64.HI R7, R2, 0x5, R3 ;  /* 0x0000000502077819 */ /* 0x000fe20000010203 */
[-C--:B------:R-:W-:Y:S01]  /*8bf0*/  FMUL R95, R95, R23.reuse ;  /* 0x000000175f5f7220 */ /* 0x080fe20000400000 */
[-C--:B------:R-:W-:Y:S01]  /*8c00*/  IADD3 R10, P2, R9, R4.reuse, RZ ;  /* 0x00000004090a7210 */ /* 0x080fe20007f5e0ff */
[----:B------:R-:W-:Y:S01]  /*8c10*/  FMUL R97, R97, R23 ;  /* 0x0000001761617220 */ /* 0x000fe20000400000 */
[----:B------:R-:W-:Y:S01]  /*8c20*/  F2FP.TF32.F32.PACK_B R89, R89 ;  /* 0x00000059ff59723e */ /* 0x000fe200024050ff */
[----:B------:R-:W-:Y:S01]  /*8c30*/  FMUL R99, R99, R23 ;  /* 0x0000001763637220 */ /* 0x000fe20000400000 */
[----:B------:R-:W-:Y:S01]  /*8c40*/  F2FP.TF32.F32.PACK_B R15, R15 ;  /* 0x0000000fff0f723e */ /* 0x000fe200024050ff */
[----:B------:R-:W-:Y:S01]  /*8c50*/  IMAD.X R11, R7, 0x1, R5, P2 ;  /* 0x00000001070b7824 */ /* 0x000fe200010e0605 */
[----:B------:R-:W-:Y:S01]  /*8c60*/  F2FP.TF32.F32.PACK_B R91, R91 ;  /* 0x0000005bff5b723e */ /* 0x000fe200024050ff */
[----:B------:R-:W-:Y:S01]  /*8c70*/  @P5 STG.E desc[UR36][R4.64+0x4], R89 ;  /* 0x0000045904005986 */ /* 0x000fe2000c101924 */
[----:B------:R-:W-:Y:S01]  /*8c80*/  ISETP.GT.AND P5, PT, R0, 0x8, P3 ;  /* 0x000000080000780c */ /* 0x000fe20001fa4270 */
[-C--:B0-----:R-:W-:Y:S01]  /*8c90*/  FMUL R13, R92, R23.reuse ;  /* 0x000000175c0d7220 */ /* 0x081fe20000400000 */
[C---:B------:R-:W-:Y:S01]  /*8ca0*/  ISETP.GT.AND P2, PT, R0.reuse, 0x9, P3 ;  /* 0x000000090000780c */ /* 0x040fe20001f44270 */
[----:B------:R0:W-:Y:S01]  /*8cb0*/  @P1 STG.E desc[UR36][R10.64], R15 ;  /* 0x0000000f0a001986 */ /* 0x0001e2000c101924 */
[C---:B------:R-:W-:Y:S01]  /*8cc0*/  ISETP.GT.AND P1, PT, R0.reuse, 0x8, P0 ;  /* 0x000000080000780c */ /* 0x040fe20000724270 */
[----:B------:R-:W-:Y:S01]  /*8cd0*/  FMUL R101, R101, R23 ;  /* 0x0000001765657220 */ /* 0x000fe20000400000 */
[----:B------:R-:W-:Y:S01]  /*8ce0*/  F2FP.TF32.F32.PACK_B R13, R13 ;  /* 0x0000000dff0d723e */ /* 0x000fe200024050ff */
[----:B------:R-:W-:Y:S01]  /*8cf0*/  @P4 STG.E desc[UR36][R10.64+0x4], R91 ;  /* 0x0000045b0a004986 */ /* 0x000fe2000c101924 */
[----:B------:R-:W-:Y:S01]  /*8d00*/  ISETP.GT.AND P4, PT, R0, 0x9, P0 ;  /* 0x000000090000780c */ /* 0x000fe20000784270 */
[----:B------:R-:W-:Y:S01]  /*8d10*/  FMUL R103, R103, R23 ;  /* 0x0000001767677220 */ /* 0x000fe20000400000 */
[----:B------:R-:W-:Y:S01]  /*8d20*/  F2FP.TF32.F32.PACK_B R93, R93 ;  /* 0x0000005dff5d723e */ /* 0x000fe200024050ff */
[----:B------:R-:W-:Y:S01]  /*8d30*/  FMUL R105, R105, R23 ;  /* 0x0000001769697220 */ /* 0x000fe20000400000 */
[----:B------:R-:W-:Y:S01]  /*8d40*/  F2FP.TF32.F32.PACK_B R17, R17 ;  /* 0x00000011ff11723e */ /* 0x000fe200024050ff */
[----:B------:R1:W-:Y:S01]  /*8d50*/  @P5 STG.E desc[UR36][R4.64+0x20], R13 ;  /* 0x0000200d04005986 */ /* 0x0003e2000c101924 */
[----:B------:R-:W-:Y:S01]  /*8d60*/  F2FP.TF32.F32.PACK_B R95, R95 ;  /* 0x0000005fff5f723e */ /* 0x000fe200024050ff */
[-C--:B0-----:R-:W-:Y:S01]  /*8d70*/  FMUL R15, R96, R23.reuse ;  /* 0x00000017600f7220 */ /* 0x081fe20000400000 */
[C---:B------:R-:W-:Y:S01]  /*8d80*/  ISETP.GT.AND P5, PT, R0.reuse, 0x10, P3 ;  /* 0x000000100000780c */ /* 0x040fe20001fa4270 */
[----:B------:R-:W-:Y:S01]  /*8d90*/  @P2 STG.E desc[UR36][R4.64+0x24], R93 ;  /* 0x0000245d04002986 */ /* 0x000fe2000c101924 */
[C---:B------:R-:W-:Y:S01]  /*8da0*/  ISETP.GT.AND P2, PT, R0.reuse, 0x11, P3 ;  /* 0x000000110000780c */ /* 0x040fe20001f44270 */
[----:B------:R-:W-:Y:S01]  /*8db0*/  FMUL R107, R107, R23 ;  /* 0x000000176b6b7220 */ /* 0x000fe20000400000 */
[----:B------:R-:W-:Y:S01]  /*8dc0*/  F2FP.TF32.F32.PACK_B R15, R15 ;  /* 0x0000000fff0f723e */ /* 0x000fe200024050ff */
[----:B------:R0:W-:Y:S01]  /*8dd0*/  @P1 STG.E desc[UR36][R10.64+0x20], R17 ;  /* 0x000020110a001986 */ /* 0x0001e2000c101924 */
[C---:B------:R-:W-:Y:S01]  /*8de0*/  ISETP.GT.AND P1, PT, R0.reuse, 0x10, P0 ;  /* 0x000000100000780c */ /* 0x040fe20000724270 */
[----:B------:R-:W-:Y:S01]  /*8df0*/  FMUL R109, R109, R23 ;  /* 0x000000176d6d7220 */ /* 0x000fe20000400000 */
[----:B------:R-:W-:Y:S01]  /*8e00*/  F2FP.TF32.F32.PACK_B R97, R97 ;  /* 0x00000061ff61723e */ /* 0x000fe200024050ff */
[----:B------:R-:W-:Y:S01]  /*8e10*/  @P4 STG.E desc[UR36][R10.64+0x24], R95 ;  /* 0x0000245f0a004986 */ /* 0x000fe2000c101924 */
[----:B------:R-:W-:Y:S01]  /*8e20*/  ISETP.GT.AND P4, PT, R0, 0x11, P0 ;  /* 0x000000110000780c */ /* 0x000fe20000784270 */
[----:B-1----:R-:W-:Y:S01]  /*8e30*/  FMUL R13, R98, R23 ;  /* 0x00000017620d7220 */ /* 0x002fe20000400000 */
[----:B------:R-:W-:Y:S01]  /*8e40*/  F2FP.TF32.F32.PACK_B R99, R99 ;  /* 0x00000063ff63723e */ /* 0x000fe200024050ff */
[----:B------:R1:W-:Y:S01]  /*8e50*/  @P5 STG.E desc[UR36][R4.64+0x40], R15 ;  /* 0x0000400f04005986 */ /* 0x0003e2000c101924 */
[C---:B------:R-:W-:Y:S01]  /*8e60*/  ISETP.GT.AND P5, PT, R0.reuse, 0x18, P3 ;  /* 0x000000180000780c */ /* 0x040fe20001fa4270 */
[----:B------:R-:W-:Y:S01]  /*8e70*/  FMUL R111, R111, R23 ;  /* 0x000000176f6f7220 */ /* 0x000fe20000400000 */
[----:B------:R-:W-:Y:S01]  /*8e80*/  F2FP.TF32.F32.PACK_B R13, R13 ;  /* 0x0000000dff0d723e */ /* 0x000fe200024050ff */
[----:B------:R-:W-:Y:S01]  /*8e90*/  @P2 STG.E desc[UR36][R4.64+0x44], R97 ;  /* 0x0000446104002986 */ /* 0x000fe2000c101924 */
[----:B------:R-:W-:Y:S01]  /*8ea0*/  ISETP.GT.AND P2, PT, R0, 0x19, P3 ;  /* 0x000000190000780c */ /* 0x000fe20001f44270 */
[----:B0-----:R-:W-:Y:S01]  /*8eb0*/  FMUL R17, R100, R23 ;  /* 0x0000001764117220 */ /* 0x001fe20000400000 */
        /* <DEDUP_REMOVED lines=186> */
[----:B------:R-:W-:Y:S01]  /*9a60*/  ISETP.GT.AND P5, PT, R0, 0x78, P3 ;  /* 0x000000780000780c */ /* 0x000fe20001fa4270 */
[----:B------:R-:W-:Y:S01]  /*9a70*/  FMUL R31, R31, R23 ;  /* 0x000000171f1f7220 */ /* 0x000fe20000400000 */
[----:B------:R-:W-:Y:S01]  /*9a80*/  F2FP.TF32.F32.PACK_B R13, R13 ;  /* 0x0000000dff0d723e */ /* 0x000fe200024050ff */
[----:B0-----:R-:W-:Y:S01]  /*9a90*/  FMUL R17, R150, R23 ;  /* 0x0000001796117220 */ /* 0x001fe20000400000 */
[----:B------:R-:W-:Y:S01]  /*9aa0*/  ISETP.GT.AND P3, PT, R0, 0x79, P3 ;  /* 0x000000790000780c */ /* 0x000fe20001f64270 */
[----:B------:R-:W-:Y:S01]  /*9ab0*/  @P1 STG.E desc[UR36][R4.64+0x1c4], R145 ;  /* 0x0001c49104001986 */ /* 0x000fe2000c101924 */
[----:B------:R-:W-:Y:S01]  /*9ac0*/  F2FP.TF32.F32.PACK_B R149, R149 ;  /* 0x00000095ff95723e */ /* 0x000fe200024050ff */
[----:B------:R-:W-:Y:S01]  /*9ad0*/  FMUL R33, R33, R23 ;  /* 0x0000001721217220 */ /* 0x000fe20000400000 */
[----:B------:R-:W-:Y:S01]  /*9ae0*/  F2FP.TF32.F32.PACK_B R17, R17 ;  /* 0x00000011ff11723e */ /* 0x000fe200024050ff */
[----:B------:R0:W-:Y:S01]  /*9af0*/  @P2 STG.E desc[UR36][R10.64+0x1c0], R13 ;  /* 0x0001c00d0a002986 */ /* 0x0001e2000c101924 */
[----:B------:R-:W-:Y:S01]  /*9b00*/  F2FP.TF32.F32.PACK_B R151, R151 ;  /* 0x00000097ff97723e */ /* 0x000fe200024050ff */
[-C--:B-1----:R-:W-:Y:S01]  /*9b10*/  FMUL R15, R148, R23.reuse ;  /* 0x00000017940f7220 */ /* 0x082fe20000400000 */
[----:B------:R-:W-:Y:S01]  /*9b20*/  ISETP.GT.AND P1, PT, R16, 0x80, PT ;  /* 0x000000801000780c */ /* 0x000fe20003f24270 */
[----:B------:R-:W-:Y:S01]  /*9b30*/  @P4 STG.E desc[UR36][R10.64+0x1c4], R147 ;  /* 0x0001c4930a004986 */ /* 0x000fe2000c101924 */
[C---:B------:R-:W-:Y:S01]  /*9b40*/  ISETP.GT.AND P4, PT, R0.reuse, 0x78, P0 ;  /* 0x000000780000780c */ /* 0x040fe20000784270 */
[-C--:B------:R-:W-:Y:S01]  /*9b50*/  FMUL R35, R35, R23.reuse ;  /* 0x0000001723237220 */ /* 0x080fe20000400000 */
[----:B------:R-:W-:Y:S01]  /*9b60*/  ISETP.GT.AND P0, PT, R0, 0x79, P0 ;  /* 0x000000790000780c */ /* 0x000fe20000704270 */
[----:B------:R-:W-:Y:S01]  /*9b70*/  FMUL R37, R37, R23 ;  /* 0x0000001725257220 */ /* 0x000fe20000400000 */
[----:B------:R-:W-:Y:S01]  /*9b80*/  F2FP.TF32.F32.PACK_B R15, R15 ;  /* 0x0000000fff0f723e */ /* 0x000fe200024050ff */
[----:B------:R-:W-:Y:S01]  /*9b90*/  FMUL R39, R39, R23 ;  /* 0x0000001727277220 */ /* 0x000fe20000400000 */
[C---:B------:R-:W-:Y:S01]  /*9ba0*/  SHF.L.U64.HI R3, R2.reuse, 0x9, R3 ;  /* 0x0000000902037819 */ /* 0x040fe20000010203 */
[----:B0-----:R-:W-:Y:S01]  /*9bb0*/  IMAD.SHL.U32 R13, R2, 0x200, RZ ;  /* 0x00000200020d7824 */ /* 0x001fe200078e00ff */
[----:B------:R-:W-:Y:S01]  /*9bc0*/  ISETP.GT.AND P2, PT, R16, 0x88, PT ;  /* 0x000000881000780c */ /* 0x000fe20003f44270 */
[----:B------:R0:W-:Y:S01]  /*9bd0*/  @P5 STG.E desc[UR36][R4.64+0x1e0], R15 ;  /* 0x0001e00f04005986 */ /* 0x0001e2000c101924 */
[----:B------:R-:W-:Y:S01]  /*9be0*/  F2FP.TF32.F32.PACK_B R25, R25 ;  /* 0x00000019ff19723e */ /* 0x000fe200024050ff */
[----:B------:R-:W-:Y:S01]  /*9bf0*/  FMUL R41, R41, R23 ;  /* 0x0000001729297220 */ /* 0x000fe20000400000 */
[----:B------:R-:W-:Y:S01]  /*9c00*/  F2FP.TF32.F32.PACK_B R27, R27 ;  /* 0x0000001bff1b723e */ /* 0x000fe200024050ff */
[----:B------:R-:W-:Y:S01]  /*9c10*/  @P3 STG.E desc[UR36][R4.64+0x1e4], R149 ;  /* 0x0001e49504003986 */ /* 0x000fe2000c101924 */
[-C--:B------:R-:W-:Y:S01]  /*9c20*/  IADD3 R2, P3, R13, R4.reuse, RZ ;  /* 0x000000040d027210 */ /* 0x080fe20007f7e0ff */
[----:B------:R-:W-:Y:S01]  /*9c30*/  FMUL R43, R43, R23 ;  /* 0x000000172b2b7220 */ /* 0x000fe20000400000 */
[----:B------:R-:W-:Y:S01]  /*9c40*/  F2FP.TF32.F32.PACK_B R29, R29 ;  /* 0x0000001dff1d723e */ /* 0x000fe200024050ff */
[----:B------:R1:W-:Y:S01]  /*9c50*/  @P4 STG.E desc[UR36][R10.64+0x1e0], R17 ;  /* 0x0001e0110a004986 */ /* 0x0003e2000c101924 */
[----:B------:R-:W-:Y:S01]  /*9c60*/  IADD3 R12, P4, P5, R9, R4, R13 ;  /* 0x00000004090c7210 */ /* 0x000fe20007d9e00d */
[----:B------:R-:W-:Y:S01]  /*9c70*/  FMUL R45, R45, R23 ;  /* 0x000000172d2d7220 */ /* 0x000fe20000400000 */
[----:B------:R-:W-:Y:S01]  /*9c80*/  F2FP.TF32.F32.PACK_B R31, R31 ;  /* 0x0000001fff1f723e */ /* 0x000fe200024050ff */
[----:B------:R2:W-:Y:S01]  /*9c90*/  @P0 STG.E desc[UR36][R10.64+0x1e4], R151 ;  /* 0x0001e4970a000986 */ /* 0x0005e2000c101924 */
[----:B------:R-:W-:Y:S01]  /*9ca0*/  ISETP.GT.AND P0, PT, R0, RZ, P1 ;  /* 0x000000ff0000720c */ /* 0x000fe20000f04270 */
[----:B0-----:R-:W-:Y:S01]  /*9cb0*/  FMUL R15, R24, R23 ;  /* 0x00000017180f7220 */ /* 0x001fe20000400000 */
[----:B------:R-:W-:Y:S01]  /*9cc0*/  IADD3.X R13, R7, R5, R3, P4, P5 ;  /* 0x00000005070d7210 */ /* 0x000fe200027ea403 */
[----:B------:R-:W-:Y:S01]  /*9cd0*/  IMAD.X R3, R3, 0x1, R5, P3 ;  /* 0x0000000103037824 */ /* 0x000fe200018e0605 */
[C---:B------:R-:W-:Y:S01]  /*9ce0*/  ISETP.GT.AND P5, PT, R0.reuse, 0x1, P1 ;  /* 0x000000010000780c */ /* 0x040fe20000fa4270 */
[-C--:B------:R-:W-:Y:S01]  /*9cf0*/  FMUL R47, R47, R23.reuse ;  /* 0x000000172f2f7220 */ /* 0x080fe20000400000 */
[----:B------:R-:W-:Y:S01]  /*9d00*/  ISETP.GT.AND P4, PT, R0, RZ, P2 ;  /* 0x000000ff0000720c */ /* 0x000fe20001784270 */
[----:B-1----:R-:W-:Y:S01]  /*9d10*/  FMUL R17, R26, R23 ;  /* 0x000000171a117220 */ /* 0x002fe20000400000 */
[----:B------:R-:W-:Y:S01]  /*9d20*/  F2FP.TF32.F32.PACK_B R15, R15 ;  /* 0x0000000fff0f723e */ /* 0x000fe200024050ff */
[-C--:B------:R-:W-:Y:S01]  /*9d30*/  FMUL R49, R49, R23.reuse ;  /* 0x0000001731317220 */ /* 0x080fe20000400000 */
[-C--:B------:R-:W-:Y:S01]  /*9d40*/  IADD3 R4, P3, R9, R2.reuse, RZ ;  /* 0x0000000209047210 */ /* 0x080fe20007f7e0ff */
[----:B--2---:R-:W-:Y:S01]  /*9d50*/  FMUL R11, R28, R23 ;  /* 0x000000171c0b7220 */ /* 0x004fe20000400000 */
[----:B------:R-:W-:Y:S01]  /*9d60*/  F2FP.TF32.F32.PACK_B R17, R17 ;  /* 0x00000011ff11723e */ /* 0x000fe200024050ff */
[----:B------:R0:W-:Y:S01]  /*9d70*/  @P0 STG.E desc[UR36][R2.64], R15 ;  /* 0x0000000f02000986 */ /* 0x0001e2000c101924 */
[C---:B------:R-:W-:Y:S01]  /*9d80*/  ISETP.GT.AND P0, PT, R0.reuse, 0x1, P2 ;  /* 0x000000010000780c */ /* 0x040fe20001704270 */
[--C-:B------:R-:W-:Y:S01]  /*9d90*/  IMAD.X R5, R7, 0x1, R3.reuse, P3 ;  /* 0x0000000107057824 */ /* 0x100fe200018e0603 */
[C---:B------:R-:W-:Y:S01]  /*9da0*/  ISETP.GT.AND P3, PT, R0.reuse, 0x9, P1 ;  /* 0x000000090000780c */ /* 0x040fe20000f64270 */
[----:B------:R-:W-:Y:S01]  /*9db0*/  @P5 STG.E desc[UR36][R2.64+0x4], R25 ;  /* 0x0000041902005986 */ /* 0x000fe2000c101924 */
[----:B------:R-:W-:Y:S01]  /*9dc0*/  F2FP.TF32.F32.PACK_B R11, R11 ;  /* 0x0000000bff0b723e */ /* 0x000fe200024050ff */
[-C--:B------:R-:W-:Y:S01]  /*9dd0*/  FMUL R51, R51, R23.reuse ;  /* 0x0000001733337220 */ /* 0x080fe20000400000 */
[----:B------:R-:W-:Y:S01]  /*9de0*/  IADD3 R6, P5, R9, R2, RZ ;  /* 0x0000000209067210 */ /* 0x000fe20007fbe0ff */
[----:B------:R1:W-:Y:S01]  /*9df0*/  @P4 STG.E desc[UR36][R4.64], R17 ;  /* 0x0000001104004986 */ /* 0x0003e2000c101924 */
[----:B------:R-:W-:Y:S01]  /*9e00*/  ISETP.GT.AND P4, PT, R0, 0x8, P1 ;  /* 0x000000080000780c */ /* 0x000fe20000f84270 */
[----:B------:R-:W-:Y:S01]  /*9e10*/  FMUL R9, R30, R23 ;  /* 0x000000171e097220 */ /* 0x000fe20000400000 */
[----:B------:R-:W-:Y:S01]  /*9e20*/  F2FP.TF32.F32.PACK_B R33, R33 ;  /* 0x00000021ff21723e */ /* 0x000fe200024050ff */
[----:B------:R-:W-:Y:S01]  /*9e30*/  IMAD.X R7, R7, 0x1, R3, P5 ;  /* 0x0000000107077824 */ /* 0x000fe200028e0603 */
[C---:B------:R-:W-:Y:S01]  /*9e40*/  ISETP.GT.AND P5, PT, R0.reuse, 0x10, P1 ;  /* 0x000000100000780c */ /* 0x040fe20000fa4270 */
[----:B------:R-:W-:Y:S01]  /*9e50*/  @P0 STG.E desc[UR36][R4.64+0x4], R27 ;  /* 0x0000041b04000986 */ /* 0x000fe2000c101924 */
[----:B------:R-:W-:Y:S01]  /*9e60*/  ISETP.GT.AND P0, PT, R0, 0x8, P2 ;  /* 0x000000080000780c */ /* 0x000fe20001704270 */
[----:B0-----:R-:W-:Y:S01]  /*9e70*/  FMUL R15, R32, R23 ;  /* 0x00000017200f7220 */ /* 0x001fe20000400000 */
        /* <DEDUP_REMOVED lines=9> */
[----:B------:R-:W-:Y:S01]  /*9f10*/  FMUL R55, R55, R23 ;  /* 0x0000001737377220 */ /* 0x000fe20000400000 */
[----:B------:R-:W-:Y:S01]  /*9f20*/  F2FP.TF32.F32.PACK_B R17, R17 ;  /* 0x00000011ff11723e */ /* 0x000fe200024050ff */
[----:B------:R1:W-:Y:S01]  /*9f30*/  @P0 STG.E desc[UR36][R6.64+0x20], R9 ;  /* 0x0000200906000986 */ /* 0x0003e2000c101924 */
[----:B------:R-:W-:Y:S01]  /*9f40*/  ISETP.GT.AND P0, PT, R0, 0x10, P2 ;  /* 0x000000100000780c */ /* 0x000fe20001704270 */
[----:B------:R-:W-:Y:S01]  /*9f50*/  FMUL R57, R57, R23 ;  /* 0x0000001739397220 */ /* 0x000fe20000400000 */
[----:B------:R-:W-:Y:S01]  /*9f60*/  F2FP.TF32.F32.PACK_B R37, R37 ;  /* 0x00000025ff25723e */ /* 0x000fe200024050ff */
[----:B------:R-:W-:Y:S01]  /*9f70*/  FMUL R59, R59, R23 ;  /* 0x000000173b3b7220 */ /* 0x000fe20000400000 */
[----:B------:R-:W-:Y:S01]  /*9f80*/  F2FP.TF32.F32.PACK_B R39, R39 ;  /* 0x00000027ff27723e */ /* 0x000fe200024050ff */
[----:B0-----:R-:W-:Y:S01]  /*9f90*/  FMUL R11, R34, R23 ;  /* 0x00000017220b7220 */ /* 0x001fe20000400000 */
[----:B------:R-:W-:Y:S01]  /*9fa0*/  F2FP.TF32.F32.PACK_B R41, R41 ;  /* 0x00000029ff29723e */ /* 0x000fe200024050ff */
[----:B------:R-:W-:Y:S01]  /*9fb0*/  @P4 STG.E desc[UR36][R12.64+0x24], R31 ;  /* 0x0000241f0c004986 */ /* 0x000fe2000c101924 */
[C---:B------:R-:W-:Y:S01]  /*9fc0*/  ISETP.GT.AND P4, PT, R0.reuse, 0x11, P2 ;  /* 0x000000110000780c */ /* 0x040fe20001784270 */
[----:B------:R-:W-:Y:S01]  /*9fd0*/  FMUL R61, R61, R23 ;  /* 0x000000173d3d7220 */ /* 0x000fe20000400000 */
[----:B------:R-:W-:Y:S01]  /*9fe0*/  F2FP.TF32.F32.PACK_B R11, R11 ;  /* 0x0000000bff0b723e */ /* 0x000fe200024050ff */
[----:B------:R-:W-:Y:S01]  /*9ff0*/  @P5 STG.E desc[UR36][R2.64+0x40], R15 ;  /* 0x0000400f02005986 */ /* 0x000fe2000c101924 */
[----:B------:R-:W-:Y:S01]  /*a000*/  ISETP.GT.AND P5, PT, R0, 0x18, P1 ;  /* 0x000000180000780c */ /* 0x000fe20000fa4270 */
[----:B------:R-:W-:-:S02]  /*a010*/  @P0 IMAD.MOV.U32 R4, RZ, RZ, R12 ;  /* 0x000000ffff040224 */ /* 0x000fc400078e000c */
[-C--:B-1----:R-:W-:Y:S01]  /*a020*/  FMUL R7, R38, R23.reuse ;  /* 0x0000001726077220 */ /* 0x082fe20000400000 */
[----:B------:R-:W-:Y:S01]  /*a030*/  @P0 IMAD.MOV.U32 R5, RZ, RZ, R13 ;  /* 0x000000ffff050224 */ /* 0x000fe200078e000d */
[----:B------:R-:W-:Y:S01]  /*a040*/  @P3 STG.E desc[UR36][R2.64+0x44], R33 ;  /* 0x0000442102003986 */ /* 0x000fe2000c101924 */
[----:B------:R-:W-:Y:S01]  /*a050*/  ISETP.GT.AND P3, PT, R0, 0x19, P1 ;  /* 0x000000190000780c */ /* 0x000fe20000f64270 */
        /* <DEDUP_REMOVED lines=14> */
[----:B0-----:R-:W-:-:S02]  /*a140*/  @P4 IMAD.MOV.U32 R4, RZ, RZ, R12 ;  /* 0x000000ffff044224 */ /* 0x001fc400078e000c */
[----:B------:R-:W-:Y:S01]  /*a150*/  FMUL R11, R42, R23 ;  /* 0x000000172a0b7220 */ /* 0x000fe20000400000 */
[--C-:B------:R-:W-:Y:S01]  /*a160*/  @P4 IMAD.MOV.U32 R5, RZ, RZ, R13.reuse ;  /* 0x000000ffff054224 */ /* 0x100fe200078e000d */
[----:B------:R-:W-:Y:S01]  /*a170*/  F2FP.TF32.F32.PACK_B R51, R51 ;  /* 0x00000033ff33723e */ /* 0x000fe200024050ff */
[----:B------:R-:W-:Y:S01]  /*a180*/  FMUL R73, R73, R23 ;  /* 0x0000001749497220 */ /* 0x000fe20000400000 */
[----:B------:R-:W-:Y:S01]  /*a190*/  F2FP.TF32.F32.PACK_B R53, R53 ;  /* 0x00000035ff35723e */ /* 0x000fe200024050ff */
[-C--:B------:R-:W-:Y:S01]  /*a1a0*/  FMUL R75, R75, R23.reuse ;  /* 0x000000174b4b7220 */ /* 0x080fe20000400000 */
[----:B------:R0:W-:Y:S01]  /*a1b0*/  @P4 STG.E desc[UR36][R4.64+0x44], R35 ;  /* 0x0000442304004986 */ /* 0x0001e2000c101924 */
        /* <DEDUP_REMOVED lines=11> */
[----:B0-----:R-:W-:Y:S01]  /*a270*/  @P0 IMAD.MOV.U32 R4, RZ, RZ, R12 ;  /* 0x000000ffff040224 */ /* 0x001fe200078e000c */
[----:B------:R-:W-:Y:S01]  /*a280*/  F2FP.TF32.F32.PACK_B R59, R59 ;  /* 0x0000003bff3b723e */ /* 0x000fe200024050ff */
[----:B------:R-:W-:Y:S01]  /*a290*/  @P0 IMAD.MOV.U32 R5, RZ, RZ, R13 ;  /* 0x000000ffff050224 */ /* 0x000fe200078e000d */
[----:B------:R-:W-:Y:S01]  /*a2a0*/  F2FP.TF32.F32.PACK_B R61, R61 ;  /* 0x0000003dff3d723e */ /* 0x000fe200024050ff */
[----:B------:R-:W-:Y:S01]  /*a2b0*/  FMUL R81, R81, R23 ;  /* 0x0000001751517220 */ /* 0x000fe20000400000 */
[----:B------:R-:W-:Y:S01]  /*a2c0*/  F2FP.TF32.F32.PACK_B R63, R63 ;  /* 0x0000003fff3f723e */ /* 0x000fe200024050ff */
[-C--:B------:R-:W-:Y:S01]  /*a2d0*/  FMUL R83, R83, R23.reuse ;  /* 0x0000001753537220 */ /* 0x080fe20000400000 */
[----:B------:R0:W-:Y:S01]  /*a2e0*/  @P0 STG.E desc[UR36][R4.64+0x60], R7 ;  /* 0x0000600704000986 */ /* 0x0001e2000c101924 */
[----:B------:R-:W-:Y:S01]  /*a2f0*/  ISETP.GT.AND P0, PT, R0, 0x20, P2 ;  /* 0x000000200000780c */ /* 0x000fe20001704270 */
[----:B-1----:R-:W-:Y:S01]  /*a300*/  FMUL R17, R84, R23 ;  /* 0x0000001754117220 */ /* 0x002fe20000400000 */
[----:B------:R-:W-:Y:S01]  /*a310*/  F2FP.TF32.F32.PACK_B R65, R65 ;  /* 0x00000041ff41723e */ /* 0x000fe200024050ff */
[----:B------:R-:W-:Y:S01]  /*a320*/  FMUL R85, R85, R23 ;  /* 0x0000001755557220 */ /* 0x000fe20000400000 */
[----:B------:R-:W-:Y:S01]  /*a330*/  F2FP.TF32.F32.PACK_B R67, R67 ;  /* 0x00000043ff43723e */ /* 0x000fe200024050ff */
[----:B------:R-:W-:Y:S01]  /*a340*/  FMUL R87, R87, R23 ;  /* 0x0000001757577220 */ /* 0x000fe20000400000 */
[----:B------:R-:W-:-:S02]  /*a350*/  F2FP.TF32.F32.PACK_B R69, R69 ;  /* 0x00000045ff45723e */ /* 0x000fc400024050ff */
[----:B------:R-:W-:Y:S02]  /*a360*/  F2FP.TF32.F32.PACK_B R71, R71 ;  /* 0x00000047ff47723e */ /* 0x000fe400024050ff */
[----:B------:R-:W-:Y:S01]  /*a370*/  F2FP.TF32.F32.PACK_B R73, R73 ;  /* 0x00000049ff49723e */ /* 0x000fe200024050ff */
[----:B0-----:R-:W-:Y:S02]  /*a380*/  @P4 IMAD.MOV.U32 R4, RZ, RZ, R12 ;  /* 0x000000ffff044224 */ /* 0x001fe400078e000c */
[----:B------:R-:W-:Y:S01]  /*a390*/  FMUL R7, R44, R23 ;  /* 0x000000172c077220 */ /* 0x000fe20000400000 */
[----:B------:R-:W-:Y:S01]  /*a3a0*/  @P4 IMAD.MOV.U32 R5, RZ, RZ, R13 ;  /* 0x000000ffff054224 */ /* 0x000fe200078e000d */
[----:B------:R-:W-:Y:S02]  /*a3b0*/  F2FP.TF32.F32.PACK_B R75, R75 ;  /* 0x0000004bff4b723e */ /* 0x000fe400024050ff */
[----:B------:R-:W-:Y:S02]  /*a3c0*/  F2FP.TF32.F32.PACK_B R77, R77 ;  /* 0x0000004dff4d723e */ /* 0x000fe400024050ff */
[----:B------:R0:W-:Y:S01]  /*a3d0*/  @P4 STG.E desc[UR36][R4.64+0x64], R39 ;  /* 0x0000642704004986 */ /* 0x0001e2000c101924 */
[----:B------:R-:W-:-:S02]  /*a3e0*/  ISETP.GT.AND P4, PT, R0, 0x21, P2 ;  /* 0x000000210000780c */ /* 0x000fc40001784270 */
[----:B------:R-:W-:Y:S01]  /*a3f0*/  F2FP.TF32.F32.PACK_B R7, R7 ;  /* 0x00000007ff07723e */ /* 0x000fe200024050ff */
[----:B------:R1:W-:Y:S01]  /*a400*/  @P5 STG.E desc[UR36][R2.64+0x80], R9 ;  /* 0x0000800902005986 */ /* 0x0003e2000c101924 */
[C---:B------:R-:W-:Y:S02]  /*a410*/  ISETP.GT.AND P5, PT, R0.reuse, 0x28, P1 ;  /* 0x000000280000780c */ /* 0x040fe40000fa4270 */
[----:B------:R-:W-:Y:S01]  /*a420*/  F2FP.TF32.F32.PACK_B R79, R79 ;  /* 0x0000004fff4f723e */ /* 0x000fe200024050ff */
[----:B------:R-:W-:Y:S01]  /*a430*/  @P3 STG.E desc[UR36][R2.64+0x84], R41 ;  /* 0x0000842902003986 */ /* 0x000fe2000c101924 */
[----:B------:R-:W-:Y:S02]  /*a440*/  ISETP.GT.AND P3, PT, R0, 0x29, P1 ;  /* 0x000000290000780c */ /* 0x000fe40000f64270 */
[----:B------:R-:W-:Y:S01]  /*a450*/  F2FP.TF32.F32.PACK_B R15, R15 ;  /* 0x0000000fff0f723e */ /* 0x000fe200024050ff */
[----:B0-----:R-:W-:Y:S01]  /*a460*/  @P0 IMAD.MOV.U32 R4, RZ, RZ, R12 ;  /* 0x000000ffff040224 */ /* 0x001fe200078e000c */
[----:B------:R-:W-:Y:S01]  /*a470*/  F2FP.TF32.F32.PACK_B R81, R81 ;  /* 0x00000051ff51723e */ /* 0x000fe200024050ff */
[----:B------:R-:W-:Y:S01]  /*a480*/  @P0 IMAD.MOV.U32 R5, RZ, RZ, R13 ;  /* 0x000000ffff050224 */ /* 0x000fe200078e000d */
[----:B------:R-:W-:Y:S01]  /*a490*/  F2FP.TF32.F32.PACK_B R83, R83 ;  /* 0x00000053ff53723e */ /* 0x000fe200024050ff */
[----:B-1----:R-:W-:Y:S01]  /*a4a0*/  FMUL R9, R46, R23 ;  /* 0x000000172e097220 */ /* 0x002fe20000400000 */
[----:B------:R-:W-:-:S02]  /*a4b0*/  F2FP.TF32.F32.PACK_B R17, R17 ;  /* 0x00000011ff11723e */ /* 0x000fc400024050ff */
[----:B------:R0:W-:Y:S01]  /*a4c0*/  @P0 STG.E desc[UR36][R4.64+0x80], R11 ;  /* 0x0000800b04000986 */ /* 0x0001e2000c101924 */
[----:B------:R-:W-:Y:S02]  /*a4d0*/  ISETP.GT.AND P0, PT, R0, 0x28, P2 ;  /* 0x000000280000780c */ /* 0x000fe40001704270 */
[----:B------:R-:W-:Y:S02]  /*a4e0*/  F2FP.TF32.F32.PACK_B R9, R9 ;  /* 0x00000009ff09723e */ /* 0x000fe400024050ff */
[----:B------:R-:W-:Y:S02]  /*a4f0*/  F2FP.TF32.F32.PACK_B R85, R85 ;  /* 0x00000055ff55723e */ /* 0x000fe400024050ff */
[----:B------:R-:W-:Y:S01]  /*a500*/  F2FP.TF32.F32.PACK_B R87, R87 ;  /* 0x00000057ff57723e */ /* 0x000fe200024050ff */
[----:B0-----:R-:W-:Y:S02]  /*a510*/  @P4 IMAD.MOV.U32 R4, RZ, RZ, R12 ;  /* 0x000000ffff044224 */ /* 0x001fe400078e000c */
[----:B------:R-:W-:Y:S01]  /*a520*/  FMUL R11, R48, R23 ;  /* 0x00000017300b7220 */ /* 0x000fe20000400000 */
[----:B------:R-:W-:-:S04]  /*a530*/  @P4 IMAD.MOV.U32 R5, RZ, RZ, R13 ;  /* 0x000000ffff054224 */ /* 0x000fc800078e000d */
[----:B------:R-:W-:Y:S01]  /*a540*/  F2FP.TF32.F32.PACK_B R11, R11 ;  /* 0x0000000bff0b723e */ /* 0x000fe200024050ff */
[----:B------:R0:W-:Y:S01]  /*a550*/  @P4 STG.E desc[UR36][R4.64+0x84], R43 ;  /* 0x0000842b04004986 */ /* 0x0001e2000c101924 */
[----:B------:R-:W-:-:S03]  /*a560*/  ISETP.GT.AND P4, PT, R0, 0x29, P2 ;  /* 0x000000290000780c */ /* 0x000fc60001784270 */
[----:B------:R1:W-:Y:S01]  /*a570*/  @P5 STG.E desc[UR36][R2.64+0xa0], R7 ;  /* 0x0000a00702005986 */ /* 0x0003e2000c101924 */
[----:B------:R-:W-:-:S03]  /*a580*/  ISETP.GT.AND P5, PT, R0, 0x30, P1 ;  /* 0x000000300000780c */ /* 0x000fc60000fa4270 */
[----:B------:R-:W-:Y:S01]  /*a590*/  @P3 STG.E desc[UR36][R2.64+0xa4], R45 ;  /* 0x0000a42d02003986 */ /* 0x000fe2000c101924 */
[----:B------:R-:W-:Y:S01]  /*a5a0*/  ISETP.GT.AND P3, PT, R0, 0x31, P1 ;  /* 0x000000310000780c */ /* 0x000fe20000f64270 */
[----:B0-----:R-:W-:Y:S02]  /*a5b0*/  @P0 IMAD.MOV.U32 R4, RZ, RZ, R12 ;  /* 0x000000ffff040224 */ /* 0x001fe400078e000c */
[----:B------:R-:W-:Y:S02]  /*a5c0*/  @P0 IMAD.MOV.U32 R5, RZ, RZ, R13 ;  /* 0x000000ffff050224 */ /* 0x000fe400078e000d */
[----:B-1----:R-:W-:-:S03]  /*a5d0*/  FMUL R7, R50, R23 ;  /* 0x0000001732077220 */ /* 0x002fc60000400000 */
[----:B------:R0:W-:Y:S01]  /*a5e0*/  @P0 STG.E desc[UR36][R4.64+0xa0], R9 ;  /* 0x0000a00904000986 */ /* 0x0001e2000c101924 */
[----:B------:R-:W-:Y:S02]  /*a5f0*/  ISETP.GT.AND P0, PT, R0, 0x30, P2 ;  /* 0x000000300000780c */ /* 0x000fe40001704270 */
        /* <DEDUP_REMOVED lines=71> */
[----:B------:R-:W-:Y:S01]  /*aa70*/  @P3 STG.E desc[UR36][R2.64+0x144], R65 ;  /* 0x0001444102003986 */ /* 0x000fe2000c101924 */
[----:B------:R-:W-:-:S03]  /*aa80*/  ISETP.GT.AND P3, PT, R0, 0x59, P1 ;  /* 0x000000590000780c */ /* 0x000fc60000f64270 */
[----:B------:R1:W-:Y:S01]  /*aa90*/  @P5 STG.E desc[UR36][R2.64+0x140], R9 ;  /* 0x0001400902005986 */ /* 0x0003e2000c101924 */
[----:B------:R-:W-:Y:S01]  /*aaa0*/  ISETP.GT.AND P5, PT, R0, 0x58, P1 ;  /* 0x000000580000780c */ /* 0x000fe20000fa4270 */
[----:B0-----:R-:W-:Y:S02]  /*aab0*/  @P0 IMAD.MOV.U32 R4, RZ, RZ, R12 ;  /* 0x000000ffff040224 */ /* 0x001fe400078e000c */
[----:B------:R-:W-:-:S05]  /*aac0*/  @P0 IMAD.MOV.U32 R5, RZ, RZ, R13 ;  /* 0x000000ffff050224 */ /* 0x000fca00078e000d */
[----:B------:R0:W-:Y:S01]  /*aad0*/  @P0 STG.E desc[UR36][R4.64+0x140], R11 ;  /* 0x0001400b04000986 */ /* 0x0001e2000c101924 */
[----:B------:R-:W-:Y:S01]  /*aae0*/  ISETP.GT.AND P0, PT, R0, 0x58, P2 ;  /* 0x000000580000780c */ /* 0x000fe20001704270 */
[----:B-1----:R-:W-:-:S05]  /*aaf0*/  FMUL R9, R70, R23 ;  /* 0x0000001746097220 */ /* 0x002fca0000400000 */
        /* <DEDUP_REMOVED lines=50> */
[----:B------:R-:W-:-:S05]  /*ae20*/  @P4 IMAD.MOV.U32 R5, RZ, RZ, R13 ;  /* 0x000000ffff054224 */ /* 0x000fca00078e000d */
[----:B------:R0:W-:Y:S01]  /*ae30*/  @P4 STG.E desc[UR36][R4.64+0x1a4], R79 ;  /* 0x0001a44f04004986 */ /* 0x0001e2000c101924 */
[----:B------:R-:W-:-:S03]  /*ae40*/  ISETP.GT.AND P4, PT, R0, 0x71, P2 ;  /* 0x000000710000780c */ /* 0x000fc60001784270 */
[----:B------:R-:W-:Y:S01]  /*ae50*/  @P3 STG.E desc[UR36][R2.64+0x1c0], R15 ;  /* 0x0001c00f02003986 */ /* 0x000fe2000c101924 */
[C---:B------:R-:W-:Y:S02]  /*ae60*/  ISETP.GT.AND P3, PT, R0.reuse, 0x78, P1 ;  /* 0x000000780000780c */ /* 0x040fe40000f64270 */
[C---:B------:R-:W-:Y:S01]  /*ae70*/  ISETP.GT.AND P1, PT, R0.reuse, 0x79, P1 ;  /* 0x000000790000780c */ /* 0x040fe20000f24270 */
[----:B------:R-:W-:Y:S01]  /*ae80*/  @P5 STG.E desc[UR36][R2.64+0x1c4], R81 ;  /* 0x0001c45102005986 */ /* 0x000fe2000c101924 */
[C---:B------:R-:W-:Y:S02]  /*ae90*/  ISETP.GT.AND P5, PT, R0.reuse, 0x78, P2 ;  /* 0x000000780000780c */ /* 0x040fe400017a4270 */
[----:B------:R-:W-:Y:S01]  /*aea0*/  ISETP.GT.AND P2, PT, R0, 0x79, P2 ;  /* 0x000000790000780c */ /* 0x000fe20001744270 */
[----:B0-----:R-:W-:Y:S02]  /*aeb0*/  @P0 IMAD.MOV.U32 R4, RZ, RZ, R12 ;  /* 0x000000ffff040224 */ /* 0x001fe400078e000c */
[----:B------:R-:W-:-:S05]  /*aec0*/  @P0 IMAD.MOV.U32 R5, RZ, RZ, R13 ;  /* 0x000000ffff050224 */ /* 0x000fca00078e000d */
[----:B------:R0:W-:Y:S02]  /*aed0*/  @P0 STG.E desc[UR36][R4.64+0x1c0], R7 ;  /* 0x0001c00704000986 */ /* 0x0001e4000c101924 */
[----:B0-----:R-:W-:Y:S02]  /*aee0*/  @P4 IMAD.MOV.U32 R4, RZ, RZ, R12 ;  /* 0x000000ffff044224 */ /* 0x001fe400078e000c */
[----:B------:R-:W-:-:S05]  /*aef0*/  @P4 IMAD.MOV.U32 R5, RZ, RZ, R13 ;  /* 0x000000ffff054224 */ /* 0x000fca00078e000d */
[----:B------:R-:W-:Y:S04]  /*af00*/  @P4 STG.E desc[UR36][R4.64+0x1c4], R83 ;  /* 0x0001c45304004986 */ /* 0x000fe8000c101924 */
[----:B------:R-:W-:Y:S04]  /*af10*/  @P3 STG.E desc[UR36][R2.64+0x1e0], R17 ;  /* 0x0001e01102003986 */ /* 0x000fe8000c101924 */
[----:B------:R0:W-:Y:S02]  /*af20*/  @P1 STG.E desc[UR36][R2.64+0x1e4], R85 ;  /* 0x0001e45502001986 */ /* 0x0001e4000c101924 */
[----:B0-----:R-:W-:-:S02]  /*af30*/  @P5 IMAD.MOV.U32 R2, RZ, RZ, R12 ;  /* 0x000000ffff025224 */ /* 0x001fc400078e000c */
[----:B------:R-:W-:-:S05]  /*af40*/  @P5 IMAD.MOV.U32 R3, RZ, RZ, R13 ;  /* 0x000000ffff035224 */ /* 0x000fca00078e000d */
[----:B------:R0:W-:Y:S04]  /*af50*/  @P5 STG.E desc[UR36][R2.64+0x1e0], R9 ;  /* 0x0001e00902005986 */ /* 0x0001e8000c101924 */
[----:B------:R0:W-:Y:S02]  /*af60*/  @P2 STG.E desc[UR36][R12.64+0x1e4], R87 ;  /* 0x0001e4570c002986 */ /* 0x0001e4000c101924 */
.L_x_291:
[----:B------:R-:W-:Y:S05]  /*af70*/  BSYNC B0 ;  /* 0x0000000000007941 */ /* 0x000fea0003800000 */
.L_x_39:
[----:B0-----:R-:W2:Y:S04]  /*af80*/  LDL.LU R3, [R1+0x18] ;  /* 0x0000180001037983 */ /* 0x001ea80000300800 */
[----:B------:R-:W2:Y:S01]  /*af90*/  LDL.LU R2, [R1+0x1c] ;  /* 0x00001c0001027983 */ /* 0x000ea20000300800 */
[----:B------:R-:W-:Y:S01]  /*afa0*/  ULDC UR4, c[0x0][0xc] ;  /* 0x0000030000047ab9 */ /* 0x000fe20000000800 */
[----:B------:R-:W-:Y:S01]  /*afb0*/  ULDC UR5, c[0x0][0x10] ;  /* 0x0000040000057ab9 */ /* 0x000fe20000000800 */
[----:B------:R-:W2:Y:S01]  /*afc0*/  LDC R5, c[0x0][0x14] ;  /* 0x00000500ff057b82 */ /* 0x000ea20000000800 */
[----:B------:R-:W-:Y:S01]  /*afd0*/  UIMAD.WIDE.U32 UR4, UR4, UR5, URZ ;  /* 0x00000005040472a5 */ /* 0x000fe2000f8e003f */
[----:B------:R-:W-:Y:S01]  /*afe0*/  PRMT R0, RZ, 0x7610, R0 ;  /* 0x00007610ff007816 */ /* 0x000fe20000000000 */
[----:B------:R-:W-:-:S02]  /*aff0*/  IMAD.MOV.U32 R16, RZ, RZ, -0x1 ;  /* 0xffffffffff107424 */ /* 0x000fc400078e00ff */
[----:B------:R-:W-:Y:S02]  /*b000*/  IMAD.MOV.U32 R17, RZ, RZ, -0x1 ;  /* 0xffffffffff117424 */ /* 0x000fe400078e00ff */
[----:B--2---:R-:W-:-:S04]  /*b010*/  IMAD.WIDE.U32 R2, R5, UR4, R2 ;  /* 0x0000000405027c25 */ /* 0x004fc8000f8e0002 */
[----:B------:R-:W-:Y:S01]  /*b020*/  IMAD R5, R5, UR5, RZ ;  /* 0x0000000505057c24 */ /* 0x000fe2000f8e02ff */
[----:B------:R-:W-:Y:S01]  /*b030*/  ULDC.64 UR4, c[0x0][0x650] ;  /* 0x0001940000047ab9 */ /* 0x000fe20000000a00 */
[----:B------:R-:W-:Y:S01]  /*b040*/  IMAD.MOV.U32 R20, RZ, RZ, R2 ;  /* 0x000000ffff147224 */ /* 0x000fe200078e0002 */
[----:B------:R-:W-:Y:S01]  /*b050*/  ISETP.GE.U32.AND P0, PT, R2, UR4, PT ;  /* 0x0000000402007c0c */ /* 0x000fe2000bf06070 */
[----:B------:R-:W-:-:S05]  /*b060*/  IMAD.IADD R26, R3, 0x1, R5 ;  /* 0x00000001031a7824 */ /* 0x000fca00078e0205 */
[----:B------:R0:W-:Y:S01]  /*b070*/  STL [R1+0x18], R26 ;  /* 0x0000181a01007387 */ /* 0x0001e20000100800 */
[----:B------:R-:W-:-:S03]  /*b080*/  ISETP.GE.U32.AND.EX P0, PT, R26, UR5, PT, P0 ;  /* 0x000000051a007c0c */ /* 0x000fc6000bf06100 */
[----:B------:R0:W-:Y:S10]  /*b090*/  STL [R1+0x1c], R20 ;  /* 0x00001c1401007387 */ /* 0x0001f40000100800 */
[----:B0-----:R-:W-:Y:S05]  /*b0a0*/  @P0 BRA `(.L_x_292) ;  /* 0x0000000400700947 */ /* 0x001fea0003800000 */
[----:B------:R-:W0:Y:S01]  /*b0b0*/  S2R R14, SR_CTAID.X ;  /* 0x00000000000e7919 */ /* 0x000e220000002500 */
[----:B---3--:R-:W2:Y:S01]  /*b0c0*/  LDC.64 R8, c[0x0][0x628] ;  /* 0x00018a00ff087b82 */ /* 0x008ea20000000a00 */
[----:B------:R-:W-:Y:S01]  /*b0d0*/  ULDC UR4, c[0x0][0x150] ;  /* 0x0000540000047ab9 */ /* 0x000fe20000000800 */
[----:B------:R-:W-:Y:S01]  /*b0e0*/  IMAD.MOV.U32 R6, RZ, RZ, R20 ;  /* 0x000000ffff067224 */ /* 0x000fe200078e0014 */
[----:B------:R-:W3:Y:S01]  /*b0f0*/  S2R R16, SR_CTAID.Y ;  /* 0x0000000000107919 */ /* 0x000ee20000002600 */
[----:B------:R-:W-:-:S04]  /*b100*/  IMAD.MOV.U32 R7, RZ, RZ, R26 ;  /* 0x000000ffff077224 */ /* 0x000fc800078e001a */
[----:B------:R-:W1:Y:S08]  /*b110*/  LDC R21, c[0x0][0x144] ;  /* 0x00005100ff157b82 */ /* 0x000e700000000800 */
[----:B------:R-:W1:Y:S08]  /*b120*/  LDC R10, c[0x0][0x630] ;  /* 0x00018c00ff0a7b82 */ /* 0x000e700000000800 */
[----:B------:R-:W1:Y:S01]  /*b130*/  LDC.64 R12, c[0x0][0x620] ;  /* 0x00018800ff0c7b82 */ /* 0x000e620000000a00 */
[----:B--2---:R-:W-:-:S04]  /*b140*/  ISETP.NE.U32.AND P0, PT, R8, RZ, PT ;  /* 0x000000ff0800720c */ /* 0x004fc80003f05070 */
[----:B------:R-:W-:Y:S02]  /*b150*/  ISETP.NE.AND.EX P0, PT, R9, RZ, PT, P0 ;  /* 0x000000ff0900720c */ /* 0x000fe40003f05300 */
[----:B0-----:R-:W-:-:S05]  /*b160*/  I2FP.F32.U32 R0, R14 ;  /* 0x0000000e00007245 */ /* 0x001fca0000201000 */
[----:B------:R-:W-:-:S04]  /*b170*/  FMUL R0, R0, UR4 ;  /* 0x0000000400007c20 */ /* 0x000fc80008400000 */
[----:B------:R0:W2:Y:S02]  /*b180*/  F2I.U32.TRUNC.NTZ R15, R0 ;  /* 0x00000000000f7305 */ /* 0x0000a4000020f000 */
[----:B---3--:R-:W-:Y:S05]  /*b190*/  @!P0 BRA `(.L_x_293) ;  /* 0x0000000000288947 */ /* 0x008fea0003800000 */
[----:B0-----:R-:W0:Y:S02]  /*b1a0*/  LDC R0, c[0x0][0x634] ;  /* 0x00018d00ff007b82 */ /* 0x001e240000000800 */
        /* <DEDUP_REMOVED lines=9> */
.L_x_293:
[-CC-:B-1----:R-:W-:Y:S01]  /*b240*/  SHF.R.U64 R17, R6, R10.reuse, R7.reuse ;  /* 0x0000000a06117219 */ /* 0x182fe20000001207 */
[----:B------:R-:W1:Y:S01]  /*b250*/  LDC.64 R24, c[0x0][0x640] ;  /* 0x00019000ff187b82 */ /* 0x000e620000000a00 */
[----:B0-----:R-:W-:Y:S01]  /*b260*/  SHF.R.U32.HI R0, RZ, R10, R7 ;  /* 0x0000000aff007219 */ /* 0x001fe20000011607 */
[----:B------:R-:W-:Y:S01]  /*b270*/  IMAD.MOV.U32 R2, RZ, RZ, R20 ;  /* 0x000000ffff027224 */ /* 0x000fe200078e0014 */
[----:B------:R-:W-:Y:S01]  /*b280*/  IADD3 R5, P0, RZ, -R17, RZ ;  /* 0x80000011ff057210 */ /* 0x000fe20007f1e0ff */
[----:B--2---:R-:W-:Y:S01]  /*b290*/  IMAD.MOV R15, RZ, RZ, -R15 ;  /* 0x000000ffff0f7224 */ /* 0x004fe200078e0a0f */
[----:B------:R-:W-:Y:S01]  /*b2a0*/  ULDC UR4, c[0x0][0x154] ;  /* 0x0000550000047ab9 */ /* 0x000fe20000000800 */
[----:B------:R-:W-:Y:S02]  /*b2b0*/  IMAD.MOV.U32 R7, RZ, RZ, 0x1 ;  /* 0x00000001ff077424 */ /* 0x000fe400078e00ff */
[----:B------:R-:W0:Y:S01]  /*b2c0*/  LDC R4, c[0x0][0x618] ;  /* 0x00018600ff047b82 */ /* 0x000e220000000800 */
[----:B------:R-:W-:-:S02]  /*b2d0*/  IMAD.X R3, RZ, RZ, ~R0, P0 ;  /* 0x000000ffff037224 */ /* 0x000fc400000e0e00 */
[----:B------:R-:W-:Y:S02]  /*b2e0*/  IMAD R15, R21, R15, R14 ;  /* 0x0000000f150f7224 */ /* 0x000fe400078e020e */
[-C--:B------:R-:W-:Y:S02]  /*b2f0*/  IMAD R0, R3, R12.reuse, RZ ;  /* 0x0000000c03007224 */ /* 0x080fe400078e02ff */
[----:B------:R-:W-:Y:S01]  /*b300*/  IMAD.MOV.U32 R3, RZ, RZ, R26 ;  /* 0x000000ffff037224 */ /* 0x000fe200078e001a */
[----:B------:R-:W2:Y:S01]  /*b310*/  LDC R6, c[0x0][0x608] ;  /* 0x00018200ff067b82 */ /* 0x000ea20000000800 */
[----:B------:R-:W-:-:S04]  /*b320*/  IMAD.WIDE.U32 R2, R5, R12, R2 ;  /* 0x0000000c05027225 */ /* 0x000fc800078e0002 */
[----:B------:R-:W-:-:S03]  /*b330*/  IMAD R5, R5, R13, R0 ;  /* 0x0000000d05057224 */ /* 0x000fc600078e0200 */
[----:B------:R-:W3:Y:S01]  /*b340*/  LDC R18, c[0x0][0x658] ;  /* 0x00019600ff127b82 */ /* 0x000ee20000000800 */
[----:B------:R-:W-:Y:S01]  /*b350*/  I2FP.F32.U32 R0, R16 ;  /* 0x0000001000007245 */ /* 0x000fe20000201000 */
[----:B------:R-:W-:Y:S01]  /*b360*/  IMAD.IADD R3, R3, 0x1, R5 ;  /* 0x0000000103037824 */ /* 0x000fe200078e0205 */
[----:B-1----:R-:W-:Y:S01]  /*b370*/  ISETP.NE.U32.AND P0, PT, R24, RZ, PT ;  /* 0x000000ff1800720c */ /* 0x002fe20003f05070 */
[----:B------:R-:W-:Y:S02]  /*b380*/  IMAD.MOV.U32 R5, RZ, RZ, -0x1 ;  /* 0xffffffffff057424 */ /* 0x000fe400078e00ff */
[----:B------:R-:W-:Y:S02]  /*b390*/  FMUL R0, R0, UR4 ;  /* 0x0000000400007c20 */ /* 0x000fe40008400000 */
[----:B------:R-:W1:Y:S01]  /*b3a0*/  LDC R13, c[0x0][0x148] ;  /* 0x00005200ff0d7b82 */ /* 0x000e620000000800 */
[----:B0-----:R-:W-:Y:S01]  /*b3b0*/  SHF.R.U64 R10, R2, R4, R3 ;  /* 0x00000004020a7219 */ /* 0x001fe20000001203 */
[----:B------:R0:W0:Y:S01]  /*b3c0*/  F2I.U32.TRUNC.NTZ R12, R0 ;  /* 0x00000000000c7305 */ /* 0x000022000020f000 */
[----:B------:R-:W-:-:S02]  /*b3d0*/  ISETP.NE.AND.EX P0, PT, R25, RZ, PT, P0 ;  /* 0x000000ff1900720c */ /* 0x000fc40003f05300 */
[----:B------:R-:W-:-:S03]  /*b3e0*/  SHF.R.U32.HI R3, RZ, R4, R3 ;  /* 0x00000004ff037219 */ /* 0x000fc60000011603 */
[----:B------:R-:W0:Y:S01]  /*b3f0*/  LDC R14, c[0x0][0x600] ;  /* 0x00018000ff0e7b82 */ /* 0x000e220000000800 */
[-CC-:B--2---:R-:W-:Y:S02]  /*b400*/  SHF.R.U64 R8, R10, R6.reuse, R3.reuse ;  /* 0x000000060a087219 */ /* 0x184fe40000001203 */
[----:B------:R-:W-:-:S05]  /*b410*/  SHF.R.U32.HI R3, RZ, R6, R3 ;  /* 0x00000006ff037219 */ /* 0x000fca0000011603 */
[----:B------:R-:W2:Y:S01]  /*b420*/  LDC R20, c[0x0][0x648] ;  /* 0x00019200ff147b82 */ /* 0x000ea20000000800 */
[-CC-:B---3--:R-:W-:Y:S02]  /*b430*/  SHF.R.U64 R11, R8, R18.reuse, R3.reuse ;  /* 0x00000012080b7219 */ /* 0x188fe40000001203 */
[-C--:B------:R-:W-:Y:S02]  /*b440*/  SHF.L.U32 R5, R5, R18.reuse, RZ ;  /* 0x0000001205057219 */ /* 0x080fe400000006ff */
[-C--:B------:R-:W-:Y:S01]  /*b450*/  SHF.R.U32.HI R3, RZ, R18.reuse, R3 ;  /* 0x00000012ff037219 */ /* 0x080fe20000011603 */
[----:B------:R-:W-:Y:S01]  /*b460*/  IMAD.MOV.U32 R2, RZ, RZ, R11 ;  /* 0x000000ffff027224 */ /* 0x000fe200078e000b */
[----:B------:R-:W-:Y:S01]  /*b470*/  SHF.L.U32 R18, R7, R18, RZ ;  /* 0x0000001207127219 */ /* 0x000fe200000006ff */
[----:B------:R-:W3:Y:S01]  /*b480*/  LDC R26, c[0x0][0x638] ;  /* 0x00018e00ff1a7b82 */ /* 0x000ee20000000800 */
[----:B------:R-:W-:-:S07]  /*b490*/  LOP3.LUT R21, RZ, R5, RZ, 0x33, !PT ;  /* 0x00000005ff157212 */ /* 0x000fce00078e33ff */
[----:B------:R-:W0:Y:S01]  /*b4a0*/  LDC R27, c[0x0][0x610] ;  /* 0x00018400ff1b7b82 */ /* 0x000e220000000800 */
[----:B------:R-:W-:Y:S05]  /*b4b0*/  @!P0 BRA `(.L_x_294) ;  /* 0x0000000000288947 */ /* 0x000fea0003800000 */
        /* <DEDUP_REMOVED lines=10> */
.L_x_294:
[----:B------:R-:W4:Y:S01]  /*b560*/  LDC R4, c[0x0][0x65c] ;  /* 0x00019700ff047b82 */ /* 0x000f220000000800 */
[----:B0-2---:R-:W-:Y:S01]  /*b570*/  SHF.R.U64 R0, R2, R20, R3 ;  /* 0x0000001402007219 */ /* 0x005fe20000001203 */
[----:B------:R-:W-:Y:S01]  /*b580*/  VIADD R5, R14, 0xffffffff ;  /* 0xffffffff0e057836 */ /* 0x000fe20000000000 */
[----:B------:R-:W-:Y:S01]  /*b590*/  LOP3.LUT R3, R8, R21, RZ, 0xc0, !PT ;  /* 0x0000001508037212 */ /* 0x000fe200078ec0ff */
[----:B------:R-:W-:Y:S02]  /*b5a0*/  IMAD.MOV R12, RZ, RZ, -R12 ;  /* 0x000000ffff0c7224 */ /* 0x000fe400078e0a0c */
[----:B------:R-:W-:Y:S02]  /*b5b0*/  IMAD.MOV R2, RZ, RZ, -R0 ;  /* 0x000000ffff027224 */ /* 0x000fe400078e0a00 */
[----:B------:R-:W-:Y:S01]  /*b5c0*/  IMAD R18, R18, R0, R3 ;  /* 0x0000000012127224 */ /* 0x000fe200078e0203 */
[----:B------:R-:W-:Y:S01]  /*b5d0*/  LOP3.LUT R3, R10, R5, RZ, 0xc0, !PT ;  /* 0x000000050a037212 */ /* 0x000fe200078ec0ff */
[----:B---3--:R-:W-:-:S02]  /*b5e0*/  IMAD R0, R2, R26, R11 ;  /* 0x0000001a02007224 */ /* 0x008fc400078e020b */
[----:B------:R-:W-:Y:S02]  /*b5f0*/  IMAD.MOV.U32 R2, RZ, RZ, 0x1 ;  /* 0x00000001ff027424 */ /* 0x000fe400078e00ff */
[----:B------:R-:W-:-:S03]  /*b600*/  IMAD R3, R0, R14, R3 ;  /* 0x0000000e00037224 */ /* 0x000fc600078e0203 */
[----:B------:R-:W-:Y:S02]  /*b610*/  PRMT R0, R2, 0x7610, R0 ;  /* 0x0000761002007816 */ /* 0x000fe40000000000 */
[----:B----4-:R-:W-:-:S13]  /*b620*/  ISETP.NE.AND P0, PT, R4, 0x1, PT ;  /* 0x000000010400780c */ /* 0x010fda0003f05270 */
[----:B-1----:R-:W-:-:S04]  /*b630*/  @P0 IMAD R15, R13, R12, R16 ;  /* 0x0000000c0d0f0224 */ /* 0x002fc800078e0210 */
[----:B------:R-:W-:-:S05]  /*b640*/  IMAD R18, R18, R27, R15 ;  /* 0x0000001b12127224 */ /* 0x000fca00078e020f */
[----:B------:R-:W-:Y:S02]  /*b650*/  SEL R16, R3, R18, !P0 ;  /* 0x0000001203107207 */ /* 0x000fe40004000000 */
[----:B------:R-:W-:-:S07]  /*b660*/  SEL R18, R18, R3, !P0 ;  /* 0x0000000312127207 */ /* 0x000fce0004000000 */
.L_x_292:
[----:B------:R-:W-:-:S13]  /*b670*/  LOP3.LUT P0, RZ, R0, 0xff, RZ, 0xc0, !PT ;  /* 0x000000ff00ff7812 */ /* 0x000fda000780c0ff */
[----:B------:R-:W-:Y:S05]  /*b680*/  @P0 BRA `(.L_x_295) ;  /* 0xffffff58004c0947 */ /* 0x000fea000383ffff */
[----:B------:R-:W-:Y:S05]  /*b690*/  EXIT ;  /* 0x000000000000794d */ /* 0x000fea0003800000 */
.L_x_3:
[----:B------:R-:W2:Y:S04]  /*b6a0*/  LDL R19, [R1+0x1c] ;  /* 0x00001c0001137983 */ /* 0x000ea80000100800 */
[----:B0-----:R-:W3:Y:S01]  /*b6b0*/  LDL R20, [R1+0x18] ;  /* 0x0000180001147983 */ /* 0x001ee20000100800 */
[----:B------:R-:W-:Y:S01]  /*b6c0*/  IMAD.MOV.U32 R6, RZ, RZ, -0x1 ;  /* 0xffffffffff067424 */ /* 0x000fe200078e00ff */
[----:B------:R-:W-:-:S04]  /*b6d0*/  ULDC.64 UR4, c[0x0][0x650] ;  /* 0x0001940000047ab9 */ /* 0x000fc80000000a00 */
[----:B------:R0:W-:Y:S01]  /*b6e0*/  STL [R1+0x8], R6 ;  /* 0x0000080601007387 */ /* 0x0001e20000100800 */
[----:B------:R-:W-:Y:S01]  /*b6f0*/  PRMT R5, RZ, 0x7610, R5 ;  /* 0x00007610ff057816 */ /* 0x000fe20000000005 */
[----:B------:R-:W-:Y:S02]  /*b700*/  IMAD.MOV.U32 R17, RZ, RZ, -0x1 ;  /* 0xffffffffff117424 */ /* 0x000fe400078e00ff */
[----:B------:R-:W-:Y:S01]  /*b710*/  IMAD.MOV.U32 R16, RZ, RZ, -0x1 ;  /* 0xffffffffff107424 */ /* 0x000fe200078e00ff */
[----:B--2---:R-:W-:-:S04]  /*b720*/  ISETP.GE.U32.AND P0, PT, R19, UR4, PT ;  /* 0x0000000413007c0c */ /* 0x004fc8000bf06070 */
[----:B---3--:R-:W-:-:S13]  /*b730*/  ISETP.GE.U32.AND.EX P0, PT, R20, UR5, PT, P0 ;  /* 0x0000000514007c0c */ /* 0x008fda000bf06100 */
[----:B0-----:R-:W-:Y:S05]  /*b740*/  @P0 BRA `(.L_x_296) ;  /* 0x0000000400680947 */ /* 0x001fea0003800000 */
        /* <DEDUP_REMOVED lines=18> */
.L_x_297:
        /* <DEDUP_REMOVED lines=15> */
[----:B------:R-:W3:Y:S02]  /*b960*/  F2I.U32.TRUNC.NTZ R9, R9 ;  /* 0x0000000900097305 */ /* 0x000ee4000020f000 */
[----:B------:R-:W-:Y:S02]  /*b970*/  IMAD R3, R5, R17, R8 ;  /* 0x0000001105037224 */ /* 0x000fe400078e0208 */
[----:B------:R-:W-:Y:S02]  /*b980*/  IMAD.MOV.U32 R8, RZ, RZ, 0x1 ;  /* 0x00000001ff087424 */ /* 0x000fe400078e00ff */
[----:B------:R-:W-:Y:S01]  /*b990*/  IMAD.IADD R3, R7, 0x1, R3 ;  /* 0x0000000107037824 */ /* 0x000fe200078e0203 */
[----:B------:R-:W4:Y:S04]  /*b9a0*/  LDC R14, c[0x0][0x608] ;  /* 0x00018200ff0e7b82 */ /* 0x000f280000000800 */
[----:B0-----:R-:W-:-:S02]  /*b9b0*/  SHF.R.U64 R10, R6, R18, R3 ;  /* 0x00000012060a7219 */ /* 0x001fc40000001203 */
[----:B------:R-:W-:Y:S02]  /*b9c0*/  I2FP.F32.U32 R6, R4 ;  /* 0x0000000400067245 */ /* 0x000fe40000201000 */
[----:B------:R-:W0:Y:S01]  /*b9d0*/  LDC R19, c[0x0][0x658] ;  /* 0x00019600ff137b82 */ /* 0x000e220000000800 */
[----:B-1----:R-:W-:Y:S01]  /*b9e0*/  ISETP.NE.U32.AND P0, PT, R20, RZ, PT ;  /* 0x000000ff1400720c */ /* 0x002fe20003f05070 */
[----:B---3--:R-:W-:Y:S01]  /*b9f0*/  IMAD.MOV R5, RZ, RZ, -R9 ;  /* 0x000000ffff057224 */ /* 0x008fe200078e0a09 */
[----:B------:R-:W-:Y:S01]  /*ba00*/  SHF.R.U32.HI R3, RZ, R18, R3 ;  /* 0x00000012ff037219 */ /* 0x000fe20000011603 */
[----:B------:R-:W-:Y:S01]  /*ba10*/  FMUL R6, R6, UR4 ;  /* 0x0000000406067c20 */ /* 0x000fe20008400000 */
[----:B------:R-:W-:-:S03]  /*ba20*/  ISETP.NE.AND.EX P0, PT, R21, RZ, PT, P0 ;  /* 0x000000ff1500720c */ /* 0x000fc60003f05300 */
[----:B------:R-:W1:Y:S01]  /*ba30*/  LDC R17, c[0x0][0x148] ;  /* 0x00005200ff117b82 */ /* 0x000e620000000800 */
[----:B--2---:R-:W-:Y:S01]  /*ba40*/  IMAD R18, R11, R5, R2 ;  /* 0x000000050b127224 */ /* 0x004fe200078e0202 */
[----:B------:R2:W3:Y:S06]  /*ba50*/  F2I.U32.TRUNC.NTZ R15, R6 ;  /* 0x00000006000f7305 */ /* 0x0004ec000020f000 */
[----:B------:R-:W1:Y:S01]  /*ba60*/  LDC R16, c[0x0][0x600] ;  /* 0x00018000ff107b82 */ /* 0x000e620000000800 */
[-CC-:B----4-:R-:W-:Y:S02]  /*ba70*/  SHF.R.U64 R13, R10, R14.reuse, R3.reuse ;  /* 0x0000000e0a0d7219 */ /* 0x190fe40000001203 */
[----:B------:R-:W-:Y:S01]  /*ba80*/  SHF.R.U32.HI R2, RZ, R14, R3 ;  /* 0x0000000eff027219 */ /* 0x000fe20000011603 */
[----:B------:R-:W-:-:S04]  /*ba90*/  IMAD.MOV.U32 R14, RZ, RZ, -0x1 ;  /* 0xffffffffff0e7424 */ /* 0x000fc800078e00ff */
[----:B------:R-:W4:Y:S01]  /*baa0*/  LDC R22, c[0x0][0x648] ;  /* 0x00019200ff167b82 */ /* 0x000f220000000800 */
[-C--:B0-----:R-:W-:Y:S02]  /*bab0*/  SHF.L.U32 R5, R14, R19.reuse, RZ ;  /* 0x000000130e057219 */ /* 0x081fe400000006ff */
[-CC-:B------:R-:W-:Y:S02]  /*bac0*/  SHF.R.U64 R14, R13, R19.reuse, R2.reuse ;  /* 0x000000130d0e7219 */ /* 0x180fe40000001202 */
[-C--:B------:R-:W-:Y:S02]  /*bad0*/  SHF.R.U32.HI R3, RZ, R19.reuse, R2 ;  /* 0x00000013ff037219 */ /* 0x080fe40000011602 */
[----:B------:R-:W-:Y:S01]  /*bae0*/  SHF.L.U32 R19, R8, R19, RZ ;  /* 0x0000001308137219 */ /* 0x000fe200000006ff */
[----:B------:R-:W0:Y:S01]  /*baf0*/  LDC R23, c[0x0][0x638] ;  /* 0x00018e00ff177b82 */ /* 0x000e220000000800 */
[----:B------:R-:W-:Y:S01]  /*bb00*/  LOP3.LUT R24, RZ, R5, RZ, 0x33, !PT ;  /* 0x00000005ff187212 */ /* 0x000fe200078e33ff */
[----:B------:R-:W-:-:S06]  /*bb10*/  IMAD.MOV.U32 R2, RZ, RZ, R14 ;  /* 0x000000ffff027224 */ /* 0x000fcc00078e000e */
[----:B------:R-:W0:Y:S01]  /*bb20*/  LDC R25, c[0x0][0x610] ;  /* 0x00018400ff197b82 */ /* 0x000e220000000800 */
[----:B--23--:R-:W-:Y:S05]  /*bb30*/  @!P0 BRA `(.L_x_298) ;  /* 0x0000000000288947 */ /* 0x00cfea0003800000 */
[----:B------:R-:W2:Y:S02]  /*bb40*/  LDC R5, c[0x0][0x64c] ;  /* 0x00019300ff057b82 */ /* 0x000ea40000000800 */
[----:B--2---:R-:W-:-:S05]  /*bb50*/  IADD3 R5, P0, R14, R5, RZ ;  /* 0x000000050e057210 */ /* 0x004fca0007f1e0ff */
        /* <DEDUP_REMOVED lines=8> */
.L_x_298:
[----:B------:R-:W2:Y:S01]  /*bbe0*/  LDC R5, c[0x0][0x65c] ;  /* 0x00019700ff057b82 */ /* 0x000ea20000000800 */
[----:B------:R3:W-:Y:S01]  /*bbf0*/  STL [R1+0x8], R12 ;  /* 0x0000080c01007387 */ /* 0x0007e20000100800 */
[----:B----4-:R-:W-:Y:S01]  /*bc00*/  SHF.R.U64 R3, R2, R22, R3 ;  /* 0x0000001602037219 */ /* 0x010fe20000001203 */
[----:B------:R-:W-:Y:S01]  /*bc10*/  IMAD.MOV R15, RZ, RZ, -R15 ;  /* 0x000000ffff0f7224 */ /* 0x000fe200078e0a0f */
[----:B------:R-:W-:Y:S01]  /*bc20*/  LOP3.LUT R2, R13, R24, RZ, 0xc0, !PT ;  /* 0x000000180d027212 */ /* 0x000fe200078ec0ff */
[----:B-1----:R-:W-:Y:S01]  /*bc30*/  VIADD R7, R16, 0xffffffff ;  /* 0xffffffff10077836 */ /* 0x002fe20000000000 */
[----:B--2---:R-:W-:Y:S01]  /*bc40*/  ISETP.NE.AND P0, PT, R5, 0x1, PT ;  /* 0x000000010500780c */ /* 0x004fe20003f05270 */
[----:B------:R-:W-:-:S12]  /*bc50*/  IMAD.MOV R5, RZ, RZ, -R3 ;  /* 0x000000ffff057224 */ /* 0x000fd800078e0a03 */
[----:B------:R-:W-:Y:S02]  /*bc60*/  @P0 IMAD R18, R17, R15, R4 ;  /* 0x0000000f11120224 */ /* 0x000fe400078e0204 */
[----:B------:R-:W-:Y:S01]  /*bc70*/  IMAD R17, R19, R3, R2 ;  /* 0x0000000313117224 */ /* 0x000fe200078e0202 */
[----:B------:R-:W-:Y:S01]  /*bc80*/  LOP3.LUT R3, R10, R7, RZ, 0xc0, !PT ;  /* 0x000000070a037212 */ /* 0x000fe200078ec0ff */
[----:B0-----:R-:W-:Y:S02]  /*bc90*/  IMAD R2, R5, R23, R14 ;  /* 0x0000001705027224 */ /* 0x001fe400078e020e */
[----:B------:R-:W-:Y:S02]  /*bca0*/  IMAD R17, R17, R25, R18 ;  /* 0x0000001911117224 */ /* 0x000fe400078e0212 */
[----:B------:R-:W-:Y:S02]  /*bcb0*/  IMAD R2, R2, R16, R3 ;  /* 0x0000001002027224 */ /* 0x000fe400078e0203 */
[----:B------:R-:W-:-:S03]  /*bcc0*/  IMAD.MOV.U32 R5, RZ, RZ, 0x1 ;  /* 0x00000001ff057424 */ /* 0x000fc600078e00ff */
[----:B------:R-:W-:Y:S02]  /*bcd0*/  SEL R16, R2, R17, !P0 ;  /* 0x0000001102107207 */ /* 0x000fe40004000000 */
[----:B---3--:R-:W-:-:S07]  /*bce0*/  SEL R17, R17, R2, !P0 ;  /* 0x0000000211117207 */ /* 0x008fce0004000000 */
.L_x_296:
[----:B------:R-:W-:-:S08]  /*bcf0*/  NOP ;  /* 0x0000000000007918 */ /* 0x000fd00000000000 */
[----:B------:R-:W0:-:S00]  /*bd00*/  USETMAXREG.DEALLOC.CTAPOOL 0x28 ;  /* 0x00000028000079c8 */ /* 0x000e0000080e0500 */
[----:B0-----:R-:W-:-:S13]  /*bd10*/  ISETP.NE.AND P0, PT, R0, RZ, PT ;  /* 0x000000ff0000720c */ /* 0x001fda0003f05270 */
[----:B------:R-:W-:Y:S05]  /*bd20*/  @P0 EXIT ;  /* 0x000000000000094d */ /* 0x000fea0003800000 */
[----:B------:R-:W-:Y:S01]  /*bd30*/  IMAD.MOV.U32 R0, RZ, RZ, 0x1 ;  /* 0x00000001ff007424 */ /* 0x000fe200078e00ff */
[----:B------:R0:W-:Y:S01]  /*bd40*/  STL [R1+0x28], RZ ;  /* 0x000028ff01007387 */ /* 0x0001e20000100800 */
[----:B------:R-:W-:-:S03]  /*bd50*/  LOP3.LUT P0, RZ, R5, 0xff, RZ, 0xc0, !PT ;  /* 0x000000ff05ff7812 */ /* 0x000fc6000780c0ff */
[----:B------:R0:W-:Y:S10]  /*bd60*/  STL [R1+0x2c], R0 ;  /* 0x00002c0001007387 */ /* 0x0001f40000100800 */
[----:B0-----:R-:W-:Y:S05]  /*bd70*/  @!P0 BRA `(.L_x_299) ;  /* 0x0000001800dc8947 */ /* 0x001fea0003800000 */
[----:B------:R-:W2:Y:S01]  /*bd80*/  LDL R4, [R1+0x14] ;  /* 0x0000140001047983 */ /* 0x000ea20000100800 */
[----:B------:R-:W0:Y:S01]  /*bd90*/  LDC R0, c[0x0][0x28c] ;  /* 0x0000a300ff007b82 */ /* 0x000e220000000800 */
[----:B------:R-:W-:Y:S01]  /*bda0*/  ULDC UR37, c[0x0][0x658] ;  /* 0x0001960000257ab9 */ /* 0x000fe20000000800 */
[----:B------:R-:W-:Y:S01]  /*bdb0*/  UMOV UR5, 0xffffffff ;  /* 0xffffffff00057882 */ /* 0x000fe20000000000 */
[----:B------:R-:W1:Y:S01]  /*bdc0*/  S2R R2, SR_TID.X ;  /* 0x0000000000027919 */ /* 0x000e620000002100 */
[----:B------:R-:W-:Y:S01]  /*bdd0*/  ULDC UR4, c[0x0][0xc] ;  /* 0x0000030000047ab9 */ /* 0x000fe20000000800 */
[----:B------:R-:W-:Y:S01]  /*bde0*/  USHF.L.U32 UR38, UR5, UR37, URZ ;  /* 0x0000002505267299 */ /* 0x000fe2000800063f */
[----:B------:R-:W-:Y:S01]  /*bdf0*/  BSSY B7, `(.L_x_299) ;  /* 0x00001af000077945 */ /* 0x000fe20003800000 */
[----:B------:R-:W-:Y:S01]  /*be00*/  UMOV UR6, 0x1 ;  /* 0x0000000100067882 */ /* 0x000fe20000000000 */
[----:B------:R-:W-:Y:S01]  /*be10*/  ULDC UR5, c[0x0][0x10] ;  /* 0x0000040000057ab9 */ /* 0x000fe20000000800 */
[----:B------:R-:W-:-:S02]  /*be20*/  USHF.L.U32 UR37, UR6, UR37, URZ ;  /* 0x0000002506257299 */ /* 0x000fc4000800063f */
[----:B------:R-:W-:Y:S01]  /*be30*/  UIMAD.WIDE.U32 UR4, UR4, UR5, URZ ;  /* 0x00000005040472a5 */ /* 0x000fe2000f8e003f */
[----:B------:R-:W-:Y:S01]  /*be40*/  ULDC UR6, c[0x0][0x14] ;  /* 0x0000050000067ab9 */ /* 0x000fe20000000800 */
[----:B------:R-:W-:Y:S02]  /*be50*/  ULDC UR39, c[0x0][0x600] ;  /* 0x0001800000277ab9 */ /* 0x000fe40000000800 */
[----:B------:R-:W-:Y:S02]  /*be60*/  UIMAD.WIDE.U32 UR54, UR4, UR6, URZ ;  /* 0x00000006043672a5 */ /* 0x000fe4000f8e003f */
[----:B------:R-:W-:Y:S02]  /*be70*/  UIMAD UR45, UR5, UR6, URZ ;  /* 0x00000006052d72a4 */ /* 0x000fe4000f8e023f */
[----:B------:R-:W-:Y:S02]  /*be80*/  UIADD3 UR39, UR39, -0x1, URZ ;  /* 0xffffffff27277890 */ /* 0x000fe4000fffe03f */
[----:B------:R-:W-:-:S02]  /*be90*/  ULOP3.LUT UR38, URZ, UR38, URZ, 0x33, !UPT ;  /* 0x000000263f267292 */ /* 0x000fc4000f8e333f */
[----:B------:R-:W-:Y:S01]  /*bea0*/  UIADD3 UR45, UR55, UR45, URZ ;  /* 0x0000002d372d7290 */ /* 0x000fe2000fffe03f */
[----:B0-----:R-:W-:Y:S01]  /*beb0*/  VIADD R0, R0, 0x1f ;  /* 0x0000001f00007836 */ /* 0x001fe20000000000 */
[----:B------:R-:W-:-:S04]  /*bec0*/  ULDC.64 UR46, c[0x0][0x198] ;  /* 0x00006600002e7ab9 */ /* 0x000fc80000000a00 */
[----:B------:R-:W-:-:S04]  /*bed0*/  SHF.R.S32.HI R3, RZ, 0x1f, R0 ;  /* 0x0000001fff037819 */ /* 0x000fc80000011400 */
[----:B------:R-:W-:Y:S01]  /*bee0*/  LEA.HI R3, R3, R0, RZ, 0x5 ;  /* 0x0000000003037211 */ /* 0x000fe200078f28ff */
[----:B------:R-:W-:Y:S01]  /*bef0*/  IMAD.MOV.U32 R0, RZ, RZ, 0x1 ;  /* 0x00000001ff007424 */ /* 0x000fe200078e00ff */
[C---:B-1----:R-:W-:Y:S02]  /*bf00*/  LOP3.LUT P1, RZ, R2.reuse, 0x7f, RZ, 0xc0, !PT ;  /* 0x0000007f02ff7812 */ /* 0x042fe4000782c0ff */
[----:B------:R-:W-:-:S04]  /*bf10*/  LOP3.LUT P0, RZ, R2, 0x1f, RZ, 0xc0, !PT ;  /* 0x0000001f02ff7812 */ /* 0x000fc8000780c0ff */
[----:B------:R-:W-:-:S04]  /*bf20*/  PLOP3.LUT P0, PT, P0, P1, PT, 0x8a, 0x0 ;  /* 0x000000000000781c */ /* 0x000fc80000703172 */
[----:B------:R-:W-:Y:S02]  /*bf30*/  P2R R5, PR, RZ, 0x1 ;  /* 0x00000001ff057803 */ /* 0x000fe40000000000 */
[----:B--2---:R-:W-:Y:S01]  /*bf40*/  LOP3.LUT R2, R4, 0x2, RZ, 0xfc, !PT ;  /* 0x0000000204027812 */ /* 0x004fe200078efcff */
[----:B------:R-:W-:-:S04]  /*bf50*/  IMAD.MOV.U32 R4, RZ, RZ, 0x1 ;  /* 0x00000001ff047424 */ /* 0x000fc800078e00ff */
[----:B------:R0:W-:Y:S04]  /*bf60*/  STL [R1+0xc], R2 ;  /* 0x00000c0201007387 */ /* 0x0001e80000100800 */
[----:B------:R1:W-:Y:S04]  /*bf70*/  STL [R1+0x10], R5 ;  /* 0x0000100501007387 */ /* 0x0003e80000100800 */
[----:B------:R1:W-:Y:S01]  /*bf80*/  STL [R1+0x28], RZ ;  /* 0x000028ff01007387 */ /* 0x0003e20000100800 */
[--C-:B0-----:R-:W-:Y:S02]  /*bf90*/  SHF.R.S32.HI R2, RZ, 0x5, R3.reuse ;  /* 0x00000005ff027819 */ /* 0x101fe40000011403 */
[----:B------:R-:W-:Y:S01]  /*bfa0*/  PRMT R3, R0, 0x7610, R3 ;  /* 0x0000761000037816 */ /* 0x000fe20000000003 */
[----:B------:R1:W-:Y:S02]  /*bfb0*/  STL [R1+0x2c], R4 ;  /* 0x00002c0401007387 */ /* 0x0003e40000100800 */
[----:B------:R-:W-:-:S02]  /*bfc0*/  VIADD R0, R2, 0x1 ;  /* 0x0000000102007836 */ /* 0x000fc40000000000 */
[----:B------:R1:W-:Y:S04]  /*bfd0*/  STL [R1+0x24], R2 ;  /* 0x0000240201007387 */ /* 0x0003e80000100800 */
[----:B------:R1:W-:Y:S04]  /*bfe0*/  STL.S16 [R1+0x30], R3 ;  /* 0x0000300301007387 */ /* 0x0003e80000100600 */
[----:B------:R1:W-:Y:S02]  /*bff0*/  STL [R1+0x34], R0 ;  /* 0x0000340001007387 */ /* 0x0003e40000100800 */
.L_x_313:
[----:B------:R-:W-:-:S03]  /*c000*/  UMOV UR4, 0xffffffff ;  /* 0xffffffff00047882 */ /* 0x000fc60000000000 */
[----:B-1----:R-:W-:Y:S05]  /*c010*/  BRA.DIV UR4, `(.L_x_300) ;  /* 0x0000001e04587947 */ /* 0x002fea000b800000 */
[----:B------:R-:W-:-:S13]  /*c020*/  ELECT P6, URZ, PT ;  /* 0x00000000003f782f */ /* 0x000fda00038c0000 */
.L_x_326:
[----:B------:R-:W-:Y:S04]  /*c030*/  BSSY B6, `(.L_x_301) ;  /* 0x0000108000067945 */ /* 0x000fe80003800000 */
[----:B------:R-:W-:Y:S05]  /*c040*/  @!P6 BRA `(.L_x_302) ;  /* 0x000000100018e947 */ /* 0x000fea0003800000 */
[----:B-1----:R-:W0:Y:S01]  /*c050*/  S2R R3, SR_CgaCtaId ;  /* 0x0000000000037919 */ /* 0x002e220000008800 */
[----:B------:R-:W-:-:S04]  /*c060*/  MOV R0, 0x400 ;  /* 0x0000040000007802 */ /* 0x000fc80000000f00 */
[----:B0-----:R-:W-:-:S05]  /*c070*/  LEA R18, R3, R0, 0x18 ;  /* 0x0000000003127211 */ /* 0x001fca00078ec0ff */
[----:B------:R0:W-:Y:S01]  /*c080*/  STL [R1+0x20], R18 ;  /* 0x0000201201007387 */ /* 0x0001e20000100800 */
[----:B------:R-:W-:-:S05]  /*c090*/  VIADD R0, R18, 0x800 ;  /* 0x0000080012007836 */ /* 0x000fca0000000000 */
[----:B------:R-:W-:-:S13]  /*c0a0*/  LOP3.LUT P0, RZ, R0, 0x9f, RZ, 0xc0, !PT ;  /* 0x0000009f00ff7812 */ /* 0x000fda000780c0ff */
[----:B0-----:R-:W-:Y:S05]  /*c0b0*/  @!P0 BRA `(.L_x_303) ;  /* 0x0000000000408947 */ /* 0x001fea0003800000 */
[----:B------:R-:W-:Y:S01]  /*c0c0*/  MOV R2, 0x0 ;  /* 0x0000000000027802 */ /* 0x000fe20000000f00 */
[----:B------:R-:W-:Y:S01]  /*c0d0*/  ULDC.64 UR4, c[0x4][0x70] ;  /* 0x01001c0000047ab9 */ /* 0x000fe20000000a00 */
[----:B------:R-:W-:Y:S01]  /*c0e0*/  ULDC.64 UR6, c[0x4][0x8] ;  /* 0x0100020000067ab9 */ /* 0x000fe20000000a00 */
[----:B------:R-:W-:Y:S02]  /*c0f0*/  IMAD.U32 R4, RZ, RZ, UR4 ;  /* 0x00000004ff047e24 */ /* 0x000fe4000f8e00ff */
[----:B------:R-:W-:Y:S01]  /*c100*/  IMAD.U32 R5, RZ, RZ, UR5 ;  /* 0x00000005ff057e24 */ /* 0x000fe2000f8e00ff */
[----:B------:R-:W0:Y:S01]  /*c110*/  LDC.64 R2, c[0x4][R2] ;  /* 0x0100000002027b82 */ /* 0x000e220000000a00 */
[----:B------:R-:W-:Y:S01]  /*c120*/  ULDC.64 UR4, c[0x4][0x78] ;  /* 0x01001e0000047ab9 */ /* 0x000fe20000000a00 */
[----:B------:R-:W-:Y:S02]  /*c130*/  IMAD.U32 R10, RZ, RZ, UR6 ;  /* 0x00000006ff0a7e24 */ /* 0x000fe4000f8e00ff */
[----:B------:R-:W-:-:S02]  /*c140*/  IMAD.U32 R6, RZ, RZ, UR4 ;  /* 0x00000004ff067e24 */ /* 0x000fc4000f8e00ff */
[----:B------:R-:W-:Y:S02]  /*c150*/  IMAD.U32 R7, RZ, RZ, UR5 ;  /* 0x00000005ff077e24 */ /* 0x000fe4000f8e00ff */
[----:B------:R-:W-:Y:S02]  /*c160*/  IMAD.U32 R11, RZ, RZ, UR7 ;  /* 0x00000007ff0b7e24 */ /* 0x000fe4000f8e00ff */
[----:B------:R-:W-:Y:S02]  /*c170*/  IMAD.MOV.U32 R8, RZ, RZ, 0x70 ;  /* 0x00000070ff087424 */ /* 0x000fe400078e00ff */
[----:B------:R-:W-:Y:S02]  /*c180*/  IMAD.MOV.U32 R12, RZ, RZ, 0x1 ;  /* 0x00000001ff0c7424 */ /* 0x000fe400078e00ff */
[----:B------:R-:W-:-:S07]  /*c190*/  IMAD.MOV.U32 R13, RZ, RZ, RZ ;  /* 0x000000ffff0d7224 */ /* 0x000fce00078e00ff */
[----:B------:R-:W-:-:S07]  /*c1a0*/  LEPC R20, `(.L_x_303) ;  /* 0x000000001014794e */ /* 0x000fce0000000000 */
[----:B0-----:R-:W-:Y:S05]  /*c1b0*/  CALL.ABS.NOINC R2 ;  /* 0x0000000002007343 */ /* 0x001fea0003c00000 */
.L_x_303:
[----:B------:R-:W-:-:S05]  /*c1c0*/  VIADD R0, R18, 0x20800 ;  /* 0x0002080012007836 */ /* 0x000fca0000000000 */
[----:B------:R-:W-:-:S13]  /*c1d0*/  LOP3.LUT P0, RZ, R0, 0x3ff, RZ, 0xc0, !PT ;  /* 0x000003ff00ff7812 */ /* 0x000fda000780c0ff */
[----:B------:R-:W-:Y:S05]  /*c1e0*/  @!P0 BRA `(.L_x_304) ;  /* 0x0000000000408947 */ /* 0x000fea0003800000 */
        /* <DEDUP_REMOVED lines=16> */
.L_x_304:
[----:B------:R-:W0:Y:S02]  /*c2f0*/  LDC R0, c[0x0][0x28c] ;  /* 0x0000a300ff007b82 */ /* 0x000e240000000800 */
[----:B0-----:R-:W-:-:S13]  /*c300*/  ISETP.GE.AND P0, PT, R0, 0x1, PT ;  /* 0x000000010000780c */ /* 0x001fda0003f06270 */
[----:B------:R-:W-:Y:S05]  /*c310*/  @!P0 BRA `(.L_x_302) ;  /* 0x0000000c00648947 */ /* 0x000fea0003800000 */
[----:B------:R-:W-:Y:S01]  /*c320*/  IMAD.SHL.U32 R0, R17, 0x100, RZ ;  /* 0x0000010011007824 */ /* 0x000fe200078e00ff */
[----:B------:R0:W5:Y:S01]  /*c330*/  LDL R4, [R1+0x34] ;  /* 0x0000340001047983 */ /* 0x0001620000100800 */
[----:B------:R-:W-:Y:S02]  /*c340*/  IMAD.SHL.U32 R2, R16, 0x80, RZ ;  /* 0x0000008010027824 */ /* 0x000fe400078e00ff */
[C---:B------:R-:W-:Y:S01]  /*c350*/  VIADD R8, R0.reuse, 0x8 ;  /* 0x0000000800087836 */ /* 0x040fe20000000000 */
[----:B------:R0:W5:Y:S01]  /*c360*/  LDL R5, [R1+0x2c] ;  /* 0x00002c0001057983 */ /* 0x0001620000100800 */
[C---:B------:R-:W-:Y:S02]  /*c370*/  VIADD R9, R0.reuse, 0x10 ;  /* 0x0000001000097836 */ /* 0x040fe40000000000 */
[----:B------:R-:W-:Y:S01]  /*c380*/  IMAD.MOV.U32 R3, RZ, RZ, RZ ;  /* 0x000000ffff037224 */ /* 0x000fe200078e00ff */
[----:B------:R0:W5:Y:S01]  /*c390*/  LDL R6, [R1+0x28] ;  /* 0x0000280001067983 */ /* 0x0001620000100800 */
[----:B------:R-:W-:-:S03]  /*c3a0*/  VIADD R7, R0, 0x18 ;  /* 0x0000001800077836 */ /* 0x000fc60000000000 */
[----:B------:R1:W-:Y:S01]  /*c3b0*/  STL [R1+0x4], R8 ;  /* 0x0000040801007387 */ /* 0x0003e20000100800 */
[C---:B------:R-:W-:Y:S02]  /*c3c0*/  VIADD R10, R0.reuse, 0x30 ;  /* 0x00000030000a7836 */ /* 0x040fe40000000000 */
[C---:B------:R-:W-:Y:S01]  /*c3d0*/  VIADD R11, R0.reuse, 0x38 ;  /* 0x00000038000b7836 */ /* 0x040fe20000000000 */
[----:B------:R2:W-:Y:S01]  /*c3e0*/  STL [R1], R9 ;  /* 0x0000000901007387 */ /* 0x0005e20000100800 */
[C---:B------:R-:W-:Y:S02]  /*c3f0*/  VIADD R12, R0.reuse, 0x40 ;  /* 0x00000040000c7836 */ /* 0x040fe40000000000 */
[C---:B------:R-:W-:Y:S02]  /*c400*/  VIADD R13, R0.reuse, 0x48 ;  /* 0x00000048000d7836 */ /* 0x040fe40000000000 */
[C---:B------:R-:W-:Y:S02]  /*c410*/  VIADD R14, R0.reuse, 0x50 ;  /* 0x00000050000e7836 */ /* 0x040fe40000000000 */
[----:B-1----:R-:W-:-:S02]  /*c420*/  VIADD R8, R0, 0x20 ;  /* 0x0000002000087836 */ /* 0x002fc40000000000 */
[C---:B------:R-:W-:Y:S02]  /*c430*/  VIADD R15, R0.reuse, 0x58 ;  /* 0x00000058000f7836 */ /* 0x040fe40000000000 */
[C---:B--2---:R-:W-:Y:S02]  /*c440*/  VIADD R9, R0.reuse, 0x28 ;  /* 0x0000002800097836 */ /* 0x044fe40000000000 */
[C---:B------:R-:W-:Y:S02]  /*c450*/  VIADD R16, R0.reuse, 0x60 ;  /* 0x0000006000107836 */ /* 0x040fe40000000000 */
[C---:B------:R-:W-:Y:S02]  /*c460*/  VIADD R17, R0.reuse, 0x68 ;  /* 0x0000006800117836 */ /* 0x040fe40000000000 */
[C---:B------:R-:W-:Y:S02]  /*c470*/  VIADD R18, R0.reuse, 0x70 ;  /* 0x0000007000127836 */ /* 0x040fe40000000000 */
[----:B------:R-:W-:-:S02]  /*c480*/  VIADD R19, R0, 0x78 ;  /* 0x0000007800137836 */ /* 0x000fc40000000000 */
[C---:B------:R-:W-:Y:S02]  /*c490*/  VIADD R20, R0.reuse, 0x80 ;  /* 0x0000008000147836 */ /* 0x040fe40000000000 */
[C---:B------:R-:W-:Y:S02]  /*c4a0*/  VIADD R21, R0.reuse, 0x88 ;  /* 0x0000008800157836 */ /* 0x040fe40000000000 */
        /* <DEDUP_REMOVED lines=13> */
[----:B0-----:R-:W-:-:S07]  /*c580*/  VIADD R35, R0, 0xf8 ;  /* 0x000000f800237836 */ /* 0x001fce0000000000 */
.L_x_308:
[----:B------:R0:W-:Y:S04]  /*c590*/  STL [R1+0x38], R0 ;  /* 0x0000380001007387 */ /* 0x0001e80000100800 */
[----:B0-----:R-:W2:Y:S01]  /*c5a0*/  LDL R0, [R1+0x20] ;  /* 0x0000200001007983 */ /* 0x001ea20000100800 */
[----:B-----5:R-:W-:Y:S01]  /*c5b0*/  SHF.L.U32 R37, R5, 0x1f, RZ ;  /* 0x0000001f05257819 */ /* 0x020fe200000006ff */
[----:B--2---:R-:W-:Y:S02]  /*c5c0*/  IMAD R36, R6, 0x8, R0 ;  /* 0x0000000806247824 */ /* 0x004fe400078e0200 */
[----:B------:R0:W5:Y:S02]  /*c5d0*/  LDL.LU R0, [R1+0x38] ;  /* 0x0000380001007983 */ /* 0x0001640000300800 */
[----:B------:R-:W1:Y:S02]  /*c5e0*/  SYNCS.PHASECHK.TRANS64.TRYWAIT P0, [R36+URZ+0x20], R37 ;  /* 0x00002025240075a7 */ /* 0x000e64000800017f */
[----:B01----:R-:W-:Y:S05]  /*c5f0*/  @!P0 BRA `(.L_x_305) ;  /* 0x0000001800008947 */ /* 0x003fea0003800000 */
.L_x_327:
[----:B------:R1:W-:Y:S04]  /*c600*/  STL [R1+0x3c], R2 ;  /* 0x00003c0201007387 */ /* 0x0003e80000100800 */
[----:B-----5:R2:W-:Y:S01]  /*c610*/  STL [R1+0x38], R0 ;  /* 0x0000380001007387 */ /* 0x0205e20000100800 */
[----:B-1----:R-:W1:Y:S03]  /*c620*/  S2R R2, SR_TID.X ;  /* 0x0000000000027919 */ /* 0x002e660000002100 */
[----:B--2---:R-:W2:Y:S01]  /*c630*/  LDL R0, [R1+0xc] ;  /* 0x00000c0001007983 */ /* 0x004ea20000100800 */
[----:B-1----:R-:W-:-:S03]  /*c640*/  LOP3.LUT P0, RZ, R2, 0x7f, RZ, 0xc0, !PT ;  /* 0x0000007f02ff7812 */ /* 0x002fc6000780c0ff */
[----:B------:R1:W5:Y:S10]  /*c650*/  LDL.LU R2, [R1+0x3c] ;  /* 0x00003c0001027983 */ /* 0x0003740000300800 */
[----:B0-----:R-:W0:Y:S02]  /*c660*/  @!P0 LDC R37, c[0x0][0x500] ;  /* 0x00014000ff258b82 */ /* 0x001e240000000800 */
[----:B0-----:R2:W-:Y:S02]  /*c670*/  @!P0 SYNCS.ARRIVE.TRANS64 RZ, [R36+URZ], R37 ;  /* 0x0000002524ff89a7 */ /* 0x0015e4000800003f */
[----:B--2---:R-:W-:-:S02]  /*c680*/  PRMT R37, R0, 0x9910, RZ ;  /* 0x0000991000257816 */ /* 0x004fc400000000ff */
[----:B------:R1:W5:Y:S02]  /*c690*/  LDL.LU R0, [R1+0x38] ;  /* 0x0000380001007983 */ /* 0x0003640000300800 */
[----:B------:R-:W-:-:S13]  /*c6a0*/  ISETP.NE.AND P0, PT, R37, 0x2, PT ;  /* 0x000000022500780c */ /* 0x000fda0003f05270 */
[----:B-1----:R-:W-:Y:S05]  /*c6b0*/  @P0 BRA `(.L_x_306) ;  /* 0x0000000000040947 */ /* 0x002fea0003800000 */
[----:B------:R-:W-:Y:S01]  /*c6c0*/  BPT.TRAP 0x1 ;  /* 0x000000040000795c */ /* 0x000fe20000300000 */
.L_x_306:
[----:B-----5:R0:W-:Y:S04]  /*c6d0*/  STL [R1+0x38], R0 ;  /* 0x0000380001007387 */ /* 0x0201e80000100800 */
[----:B0-----:R-:W2:Y:S02]  /*c6e0*/  LDL R0, [R1+0x10] ;  /* 0x0000100001007983 */ /* 0x001ea40000100800 */
[----:B--2---:R-:W-:Y:S02]  /*c6f0*/  ISETP.NE.AND P0, PT, R0, RZ, PT ;  /* 0x000000ff0000720c */ /* 0x004fe40003f05270 */
[----:B------:R0:W5:Y:S11]  /*c700*/  LDL.LU R0, [R1+0x38] ;  /* 0x0000380001007983 */ /* 0x0001760000300800 */
[----:B0-----:R-:W-:Y:S05]  /*c710*/  @P0 BRA `(.L_x_307) ;  /* 0x0000000000040947 */ /* 0x001fea0003800000 */
[----:B------:R-:W-:Y:S01]  /*c720*/  BPT.TRAP 0x1 ;  /* 0x000000040000795c */ /* 0x000fe20000300000 */
.L_x_307:
[----:B------:R0:W-:Y:S04]  /*c730*/  STL [R1+0x44], R35 ;  /* 0x0000442301007387 */ /* 0x0001e80000100800 */
[----:B0-----:R-:W2:Y:S04]  /*c740*/  LDL R35, [R1+0x20] ;  /* 0x0000200001237983 */ /* 0x001ea80000100800 */
[----:B------:R0:W-:Y:S04]  /*c750*/  STL [R1+0x40], R2 ;  /* 0x0000400201007387 */ /* 0x0001e80000100800 */
[----:B0-----:R-:W3:Y:S04]  /*c760*/  LDL R2, [R1+0x8] ;  /* 0x0000080001027983 */ /* 0x001ee80000100800 */
[----:B------:R0:W-:Y:S04]  /*c770*/  STL [R1+0x3c], R4 ;  /* 0x00003c0401007387 */ /* 0x0001e80000100800 */
[----:B0-----:R-:W4:Y:S04]  /*c780*/  LDL R4, [R1+0x4] ;  /* 0x0000040001047983 */ /* 0x001f280000100800 */
[----:B------:R0:W-:Y:S04]  /*c790*/  STL [R1+0x38], R5 ;  /* 0x0000380501007387 */ /* 0x0001e80000100800 */
[----:B0-----:R-:W4:Y:S01]  /*c7a0*/  LDL R5, [R1] ;  /* 0x0000000001057983 */ /* 0x001f220000100800 */
[----:B------:R-:W-:Y:S01]  /*c7b0*/  R2UR UR17, R36 ;  /* 0x00000000241172ca */ /* 0x000fe200000e0000 */
[----:B------:R-:W-:Y:S01]  /*c7c0*/  UIADD3 UR14, UP0, UR46, 0xf0, URZ ;  /* 0x000000f02e0e7890 */ /* 0x000fe2000ff1e03f */
[----:B------:R-:W-:-:S02]  /*c7d0*/  R2UR UR19, R3 ;  /* 0x00000000031372ca */ /* 0x000fc400000e0000 */
[----:B-----5:R-:W-:Y:S01]  /*c7e0*/  R2UR UR18, R0 ;  /* 0x00000000001272ca */ /* 0x020fe200000e0000 */
[----:B------:R-:W-:Y:S01]  /*c7f0*/  UIADD3.X UR15, URZ, UR47, URZ, UP0, !UPT ;  /* 0x0000002f3f0f7290 */ /* 0x000fe200087fe43f */
[----:B------:R-:W-:Y:S01]  /*c800*/  UMOV UR6, 0x0 ;  /* 0x0000000000067882 */ /* 0x000fe20000000000 */
[----:B------:R-:W-:Y:S01]  /*c810*/  UMOV UR7, 0x10000000 ;  /* 0x1000000000077882 */ /* 0x000fe20000000000 */
[----:B------:R-:W-:Y:S02]  /*c820*/  R2UR UR26, R7 ;  /* 0x00000000071a72ca */ /* 0x000fe400000e0000 */
[----:B------:R-:W-:Y:S01]  /*c830*/  R2UR UR10, R9 ;  /* 0x00000000090a72ca */ /* 0x000fe200000e0000 */
[----:B--2---:R-:W-:-:S05]  /*c840*/  IMAD R36, R6, 0x8000, R35 ;  /* 0x0000800006247824 */ /* 0x004fca00078e0223 */
[----:B------:R-:W-:Y:S01]  /*c850*/  R2UR UR5, R36 ;  /* 0x00000000240572ca */ /* 0x000fe200000e0000 */
[----:B------:R-:W-:Y:S02]  /*c860*/  IMAD R36, R6, 0x4000, R35 ;  /* 0x0000400006247824 */ /* 0x000fe400078e0223 */
[----:B------:R-:W2:Y:S01]  /*c870*/  LDL.LU R35, [R1+0x44] ;  /* 0x0000440001237983 */ /* 0x000ea20000300800 */
[----:B---3--:R-:W-:-:S03]  /*c880*/  R2UR UR20, R2 ;  /* 0x00000000021472ca */ /* 0x008fc600000e0000 */
[----:B------:R-:W3:Y:S01]  /*c890*/  LDL.LU R2, [R1+0x40] ;  /* 0x0000400001027983 */ /* 0x000ee20000300800 */
[----:B----4-:R-:W-:-:S03]  /*c8a0*/  R2UR UR50, R4 ;  /* 0x00000000043272ca */ /* 0x010fc600000e0000 */
[----:B------:R-:W4:Y:S01]  /*c8b0*/  LDL.LU R4, [R1+0x3c] ;  /* 0x00003c0001047983 */ /* 0x000f220000300800 */
[----:B------:R-:W-:-:S03]  /*c8c0*/  R2UR UR34, R5 ;  /* 0x00000000052272ca */ /* 0x000fc600000e0000 */
[----:B------:R-:W3:Y:S01]  /*c8d0*/  LDL.LU R5, [R1+0x38] ;  /* 0x0000380001057983 */ /* 0x000ee20000300800 */
[----:B------:R-:W-:Y:S01]  /*c8e0*/  UIADD3 UR16, UR5, 0x800, URZ ;  /* 0x0000080005107890 */ /* 0x000fe2000fffe03f */
[----:B------:R-:W-:Y:S01]  /*c8f0*/  R2UR UR42, R10 ;  /* 0x000000000a2a72ca */ /* 0x000fe200000e0000 */
[----:B------:R-:W-:Y:S01]  /*c900*/  UIADD3 UR48, UR5, 0xc00, URZ ;  /* 0x00000c0005307890 */ /* 0x000fe2000fffe03f */
[----:B------:R-:W-:Y:S01]  /*c910*/  R2UR UR58, R25 ;  /* 0x00000000193a72ca */ /* 0x000fe200000e0000 */
[----:B------:R-:W-:Y:S01]  /*c920*/  UIADD3 UR32, UR5, 0x1000, URZ ;  /* 0x0000100005207890 */ /* 0x000fe2000fffe03f */
[----:B------:R-:W-:-:S04]  /*c930*/  R2UR UR4, R36 ;  /* 0x00000000240472ca */ /* 0x000fc800000e0000 */
[----:B------:R0:W-:Y:S01]  /*c940*/  UTMALDG.3D [UR16], [UR14], desc[UR6] ;  /* 0x000006100e0075b4 */ /* 0x0001e20008011000 */
[----:B------:R-:W-:Y:S02]  /*c950*/  UIADD3 UR24, UR5, 0x1400, URZ ;  /* 0x0000140005187890 */ /* 0x000fe4000fffe03f */
[----:B------:R-:W-:Y:S01]  /*c960*/  UIADD3 UR8, UR5, 0x1c00, URZ ;  /* 0x00001c0005087890 */ /* 0x000fe2000fffe03f */
[----:B------:R-:W-:Y:S01]  /*c970*/  UMOV UR49, UR17 ;  /* 0x0000001100317c82 */ /* 0x000fe20008000000 */
[----:B------:R-:W-:Y:S01]  /*c980*/  UMOV UR51, UR19 ;  /* 0x0000001300337c82 */ /* 0x000fe20008000000 */
[----:B------:R-:W-:Y:S01]  /*c990*/  UMOV UR52, UR20 ;  /* 0x0000001400347c82 */ /* 0x000fe20008000000 */
[----:B------:R-:W-:Y:S01]  /*c9a0*/  UMOV UR33, UR17 ;  /* 0x0000001100217c82 */ /* 0x000fe20008000000 */
[----:B------:R-:W-:Y:S01]  /*c9b0*/  UMOV UR35, UR19 ;  /* 0x0000001300237c82 */ /* 0x000fe20008000000 */
[----:B------:R-:W-:Y:S01]  /*c9c0*/  UMOV UR36, UR20 ;  /* 0x0000001400247c82 */ /* 0x000fe20008000000 */
[----:B------:R-:W-:Y:S01]  /*c9d0*/  UTMALDG.3D [UR48], [UR14], desc[UR6] ;  /* 0x000006300e0075b4 */ /* 0x000fe20008011000 */
[----:B------:R-:W-:Y:S01]  /*c9e0*/  UMOV UR25, UR17 ;  /* 0x0000001100197c82 */ /* 0x000fe20008000000 */
[----:B------:R-:W-:Y:S01]  /*c9f0*/  UMOV UR27, UR19 ;  /* 0x00000013001b7c82 */ /* 0x000fe20008000000 */
[----:B------:R-:W-:Y:S01]  /*ca00*/  UMOV UR28, UR20 ;  /* 0x00000014001c7c82 */ /* 0x000fe20008000000 */
[----:B------:R-:W-:Y:S01]  /*ca10*/  UMOV UR9, UR17 ;  /* 0x0000001100097c82 */ /* 0x000fe20008000000 */
[----:B------:R-:W-:Y:S01]  /*ca20*/  UMOV UR11, UR19 ;  /* 0x00000013000b7c82 */ /* 0x000fe20008000000 */
[----:B------:R-:W-:Y:S01]  /*ca30*/  UMOV UR12, UR20 ;  /* 0x00000014000c7c82 */ /* 0x000fe20008000000 */
[----:B------:R1:W-:Y:S01]  /*ca40*/  UTMALDG.3D [UR32], [UR14], desc[UR6] ;  /* 0x000006200e0075b4 */ /* 0x0003e20008011000 */
[----:B0-----:R-:W-:Y:S01]  /*ca50*/  R2UR UR18, R8 ;  /* 0x00000000081272ca */ /* 0x001fe200000e0000 */
[----:B------:R-:W-:Y:S01]  /*ca60*/  UIADD3 UR16, UR5, 0x1800, URZ ;  /* 0x0000180005107890 */ /* 0x000fe2000fffe03f */
[----:B------:R0:W-:Y:S01]  /*ca70*/  UTMALDG.3D [UR24], [UR14], desc[UR6] ;  /* 0x000006180e0075b4 */ /* 0x0001e20008011000 */
[----:B------:R-:W-:-:S10]  /*ca80*/  UIADD3 UR40, UR5, 0x2000, URZ ;  /* 0x0000200005287890 */ /* 0x000fd4000fffe03f */
[----:B------:R0:W-:Y:S01]  /*ca90*/  UTMALDG.3D [UR16], [UR14], desc[UR6] ;  /* 0x000006100e0075b4 */ /* 0x0001e20008011000 */
[----:B-1----:R-:W-:Y:S01]  /*caa0*/  R2UR UR34, R11 ;  /* 0x000000000b2272ca */ /* 0x002fe200000e0000 */
[----:B------:R1:W-:Y:S01]  /*cab0*/  UTMALDG.3D [UR8], [UR14], desc[UR6] ;  /* 0x000006080e0075b4 */ /* 0x0003e20008011000 */
[----:B------:R-:W-:Y:S01]  /*cac0*/  UIADD3 UR32, UR5, 0x2400, URZ ;  /* 0x0000240005207890 */ /* 0x000fe2000fffe03f */
[----:B0-----:R-:W-:Y:S01]  /*cad0*/  R2UR UR26, R12 ;  /* 0x000000000c1a72ca */ /* 0x001fe200000e0000 */
[----:B------:R-:W-:Y:S01]  /*cae0*/  UIADD3 UR24, UR5, 0x2800, URZ ;  /* 0x0000280005187890 */ /* 0x000fe2000fffe03f */
[----:B------:R-:W-:Y:S01]  /*caf0*/  R2UR UR18, R13 ;  /* 0x000000000d1272ca */ /* 0x000fe200000e0000 */
[----:B------:R-:W-:Y:S01]  /*cb00*/  UIADD3 UR16, UR5, 0x2c00, URZ ;  /* 0x00002c0005107890 */ /* 0x000fe2000fffe03f */
[----:B-1----:R-:W-:Y:S01]  /*cb10*/  R2UR UR10, R14 ;  /* 0x000000000e0a72ca */ /* 0x002fe200000e0000 */
[----:B------:R-:W-:Y:S01]  /*cb20*/  UIADD3 UR8, UR5, 0x3000, URZ ;  /* 0x0000300005087890 */ /* 0x000fe2000fffe03f */
[----:B------:R-:W-:Y:S01]  /*cb30*/  UMOV UR41, UR17 ;  /* 0x0000001100297c82 */ /* 0x000fe20008000000 */
[----:B------:R-:W-:Y:S01]  /*cb40*/  UMOV UR43, UR19 ;  /* 0x00000013002b7c82 */ /* 0x000fe20008000000 */
[----:B------:R-:W-:Y:S01]  /*cb50*/  UMOV UR44, UR20 ;  /* 0x00000014002c7c82 */ /* 0x000fe20008000000 */
[----:B------:R-:W-:Y:S01]  /*cb60*/  R2UR UR50, R15 ;  /* 0x000000000f3272ca */ /* 0x000fe200000e0000 */
[----:B------:R-:W-:Y:S01]  /*cb70*/  UTMALDG.3D [UR40], [UR14], desc[UR6] ;  /* 0x000006280e0075b4 */ /* 0x000fe20008011000 */
[----:B------:R-:W-:Y:S01]  /*cb80*/  UIADD3 UR48, UR5, 0x3400, URZ ;  /* 0x0000340005307890 */ /* 0x000fe2000fffe03f */
[----:B------:R0:W-:Y:S01]  /*cb90*/  UTMALDG.3D [UR32], [UR14], desc[UR6] ;  /* 0x000006200e0075b4 */ /* 0x0001e20008011000 */
[----:B------:R1:W-:Y:S02]  /*cba0*/  UTMALDG.3D [UR24], [UR14], desc[UR6] ;  /* 0x000006180e0075b4 */ /* 0x0003e40008011000 */
[----:B------:R1:W-:Y:S01]  /*cbb0*/  UTMALDG.3D [UR16], [UR14], desc[UR6] ;  /* 0x000006100e0075b4 */ /* 0x0003e20008011000 */
[----:B0-----:R-:W-:Y:S01]  /*cbc0*/  R2UR UR34, R16 ;  /* 0x00000000102272ca */ /* 0x001fe200000e0000 */
[----:B------:R0:W-:Y:S01]  /*cbd0*/  UTMALDG.3D [UR8], [UR14], desc[UR6] ;  /* 0x000006080e0075b4 */ /* 0x0001e20008011000 */
[----:B------:R-:W-:Y:S01]  /*cbe0*/  UIADD3 UR32, UR5, 0x3800, URZ ;  /* 0x0000380005207890 */ /* 0x000fe2000fffe03f */
[----:B-1----:R-:W-:Y:S01]  /*cbf0*/  R2UR UR26, R17 ;  /* 0x00000000111a72ca */ /* 0x002fe200000e0000 */
[----:B------:R-:W-:-:S02]  /*cc00*/  UIADD3 UR24, UR5, 0x3c00, URZ ;  /* 0x00003c0005187890 */ /* 0x000fc4000fffe03f */
[----:B------:R-:W-:Y:S01]  /*cc10*/  UTMALDG.3D [UR48], [UR14], desc[UR6] ;  /* 0x000006300e0075b4 */ /* 0x000fe20008011000 */
[----:B------:R-:W-:Y:S01]  /*cc20*/  R2UR UR18, R18 ;  /* 0x00000000121272ca */ /* 0x000fe200000e0000 */
[----:B------:R-:W-:-:S05]  /*cc30*/  UIADD3 UR16, UR5, 0x4000, URZ ;  /* 0x0000400005107890 */ /* 0x000fca000fffe03f */
[----:B------:R1:W-:Y:S01]  /*cc40*/  UTMALDG.3D [UR32], [UR14], desc[UR6] ;  /* 0x000006200e0075b4 */ /* 0x0003e20008011000 */
[----:B0-----:R-:W-:Y:S01]  /*cc50*/  R2UR UR10, R19 ;  /* 0x00000000130a72ca */ /* 0x001fe200000e0000 */
[----:B------:R-:W-:Y:S01]  /*cc60*/  UIADD3 UR8, UR5, 0x4400, URZ ;  /* 0x0000440005087890 */ /* 0x000fe2000fffe03f */
[----:B------:R-:W-:Y:S01]  /*cc70*/  R2UR UR42, R20 ;  /* 0x00000000142a72ca */ /* 0x000fe200000e0000 */
[----:B------:R0:W-:Y:S01]  /*cc80*/  UTMALDG.3D [UR24], [UR14], desc[UR6] ;  /* 0x000006180e0075b4 */ /* 0x0001e20008011000 */
[----:B------:R-:W-:Y:S02]  /*cc90*/  UIADD3 UR40, UR5, 0x4800, URZ ;  /* 0x0000480005287890 */ /* 0x000fe4000fffe03f */
[----:B------:R0:W-:Y:S01]  /*cca0*/  UTMALDG.3D [UR16], [UR14], desc[UR6] ;  /* 0x000006100e0075b4 */ /* 0x0001e20008011000 */
[----:B-1----:R-:W-:-:S06]  /*ccb0*/  R2UR UR34, R21 ;  /* 0x00000000152272ca */ /* 0x002fcc00000e0000 */
[----:B------:R1:W-:Y:S01]  /*ccc0*/  UTMALDG.3D [UR8], [UR14], desc[UR6] ;  /* 0x000006080e0075b4 */ /* 0x0003e20008011000 */
[----:B------:R-:W-:Y:S01]  /*ccd0*/  UIADD3 UR32, UR5, 0x4c00, URZ ;  /* 0x00004c0005207890 */ /* 0x000fe2000fffe03f */
[----:B0-----:R-:W-:Y:S01]  /*cce0*/  R2UR UR26, R22 ;  /* 0x00000000161a72ca */ /* 0x001fe200000e0000 */
[----:B------:R-:W-:Y:S01]  /*ccf0*/  UIADD3 UR24, UR5, 0x5000, URZ ;  /* 0x0000500005187890 */ /* 0x000fe2000fffe03f */
[----:B------:R0:W-:Y:S01]  /*cd00*/  UTMALDG.3D [UR40], [UR14], desc[UR6] ;  /* 0x000006280e0075b4 */ /* 0x0001e20008011000 */
[----:B------:R-:W-:Y:S01]  /*cd10*/  R2UR UR18, R23 ;  /* 0x00000000171272ca */ /* 0x000fe200000e0000 */
[----:B------:R-:W-:Y:S01]  /*cd20*/  UIADD3 UR16, UR5, 0x5400, URZ ;  /* 0x0000540005107890 */ /* 0x000fe2000fffe03f */
[----:B------:R-:W-:-:S03]  /*cd30*/  R2UR UR50, R26 ;  /* 0x000000001a3272ca */ /* 0x000fc600000e0000 */
[----:B------:R0:W-:Y:S01]  /*cd40*/  UTMALDG.3D [UR32], [UR14], desc[UR6] ;  /* 0x000006200e0075b4 */ /* 0x0001e20008011000 */
[----:B-1----:R-:W-:Y:S01]  /*cd50*/  R2UR UR10, R24 ;  /* 0x00000000180a72ca */ /* 0x002fe200000e0000 */
[----:B------:R-:W-:-:S03]  /*cd60*/  UIADD3 UR8, UR5, 0x5800, URZ ;  /* 0x0000580005087890 */ /* 0x000fc6000fffe03f */
[----:B------:R1:W-:Y:S01]  /*cd70*/  UTMALDG.3D [UR24], [UR14], desc[UR6] ;  /* 0x000006180e0075b4 */ /* 0x0003e20008011000 */
[----:B------:R-:W-:Y:S02]  /*cd80*/  UIADD3 UR56, UR5, 0x5c00, URZ ;  /* 0x00005c0005387890 */ /* 0x000fe4000fffe03f */
[----:B------:R-:W-:Y:S01]  /*cd90*/  UIADD3 UR48, UR5, 0x6000, URZ ;  /* 0x0000600005307890 */ /* 0x000fe2000fffe03f */
[----:B0-----:R-:W-:Y:S01]  /*cda0*/  R2UR UR42, R27 ;  /* 0x000000001b2a72ca */ /* 0x001fe200000e0000 */
[----:B------:R0:W-:Y:S01]  /*cdb0*/  UTMALDG.3D [UR16], [UR14], desc[UR6] ;  /* 0x000006100e0075b4 */ /* 0x0001e20008011000 */
[----:B------:R-:W-:Y:S01]  /*cdc0*/  UIADD3 UR40, UR5, 0x6400, URZ ;  /* 0x0000640005287890 */ /* 0x000fe2000fffe03f */
[----:B------:R-:W-:Y:S02]  /*cdd0*/  R2UR UR34, R28 ;  /* 0x000000001c2272ca */ /* 0x000fe400000e0000 */
[----:B------:R0:W-:Y:S01]  /*cde0*/  UTMALDG.3D [UR8], [UR14], desc[UR6] ;  /* 0x000006080e0075b4 */ /* 0x0001e20008011000 */
[----:B------:R-:W-:Y:S01]  /*cdf0*/  UIADD3 UR32, UR5, 0x6800, URZ ;  /* 0x0000680005207890 */ /* 0x000fe2000fffe03f */
[----:B-1----:R-:W-:Y:S01]  /*ce00*/  R2UR UR26, R29 ;  /* 0x000000001d1a72ca */ /* 0x002fe200000e0000 */
[----:B------:R-:W-:Y:S01]  /*ce10*/  UIADD3 UR24, UR5, 0x6c00, URZ ;  /* 0x00006c0005187890 */ /* 0x000fe2000fffe03f */
[----:B0-----:R-:W-:Y:S01]  /*ce20*/  R2UR UR18, R30 ;  /* 0x000000001e1272ca */ /* 0x001fe200000e0000 */
[----:B------:R-:W-:Y:S01]  /*ce30*/  UIADD3 UR16, UR5, 0x7000, URZ ;  /* 0x0000700005107890 */ /* 0x000fe2000fffe03f */
[----:B------:R-:W-:Y:S01]  /*ce40*/  UMOV UR57, UR17 ;  /* 0x0000001100397c82 */ /* 0x000fe20008000000 */
[----:B------:R-:W-:Y:S01]  /*ce50*/  UMOV UR59, UR19 ;  /* 0x00000013003b7c82 */ /* 0x000fe20008000000 */
[----:B------:R-:W-:Y:S01]  /*ce60*/  R2UR UR10, R31 ;  /* 0x000000001f0a72ca */ /* 0x000fe200000e0000 */
[----:B------:R-:W-:Y:S01]  /*ce70*/  UIADD3 UR8, UR5, 0x7400, URZ ;  /* 0x0000740005087890 */ /* 0x000fe2000fffe03f */
[----:B------:R-:W-:-:S02]  /*ce80*/  UMOV UR60, UR20 ;  /* 0x00000014003c7c82 */ /* 0x000fc40008000000 */
[----:B------:R-:W-:Y:S01]  /*ce90*/  UTMALDG.3D [UR56], [UR14], desc[UR6] ;  /* 0x000006380e0075b4 */ /* 0x000fe20008011000 */
[----:B------:R-:W-:Y:S01]  /*cea0*/  UIADD3 UR22, UP0, UR46, 0x1f0, URZ ;  /* 0x000001f02e167890 */ /* 0x000fe2000ff1e03f */
[----:B------:R-:W-:Y:S01]  /*ceb0*/  UTMALDG.3D [UR48], [UR14], desc[UR6] ;  /* 0x000006300e0075b4 */ /* 0x000fe20008011000 */
[----:B------:R0:W-:Y:S01]  /*cec0*/  UTMALDG.3D [UR40], [UR14], desc[UR6] ;  /* 0x000006280e0075b4 */ /* 0x0001e20008011000 */
[----:B------:R-:W-:Y:S01]  /*ced0*/  VIADD R6, R6, 0x1 ;  /* 0x0000000106067836 */ /* 0x000fe20000000000 */
[----:B------:R1:W-:Y:S01]  /*cee0*/  UTMALDG.3D [UR32], [UR14], desc[UR6] ;  /* 0x000006200e0075b4 */ /* 0x0003e20008011000 */
[----:B------:R-:W-:Y:S01]  /*cef0*/  UIADD3.X UR23, URZ, UR47, URZ, UP0, !UPT ;  /* 0x0000002f3f177290 */ /* 0x000fe200087fe43f */
[----:B------:R4:W-:Y:S01]  /*cf00*/  UTMALDG.3D [UR24], [UR14], desc[UR6] ;  /* 0x000006180e0075b4 */ /* 0x0009e20008011000 */
[----:B0-----:R-:W-:Y:S01]  /*cf10*/  R2UR UR42, R32 ;  /* 0x00000000202a72ca */ /* 0x001fe200000e0000 */
[----:B------:R2:W-:Y:S01]  /*cf20*/  UTMALDG.3D [UR16], [UR14], desc[UR6] ;  /* 0x000006100e0075b4 */ /* 0x0005e20008011000 */
[----:B------:R-:W-:Y:S01]  /*cf30*/  UIADD3 UR40, UR5, 0x7800, URZ ;  /* 0x0000780005287890 */ /* 0x000fe2000fffe03f */
[----:B-1----:R-:W-:Y:S01]  /*cf40*/  R2UR UR34, R33 ;  /* 0x00000000212272ca */ /* 0x002fe200000e0000 */
[----:B------:R3:W-:Y:S01]  /*cf50*/  UTMALDG.3D [UR8], [UR14], desc[UR6] ;  /* 0x000006080e0075b4 */ /* 0x0007e20008011000 */
[----:B----4-:R-:W-:Y:S01]  /*cf60*/  VIADD R4, R4, 0xffffffff ;  /* 0xffffffff04047836 */ /* 0x010fe20000000000 */
[----:B------:R-:W-:Y:S01]  /*cf70*/  UIADD3 UR32, UR5, 0x7c00, URZ ;  /* 0x00007c0005207890 */ /* 0x000fe2000fffe03f */
[----:B------:R-:W-:Y:S01]  /*cf80*/  R2UR UR26, R34 ;  /* 0x00000000221a72ca */ /* 0x000fe200000e0000 */
[----:B------:R-:W-:-:S02]  /*cf90*/  UIADD3 UR24, UR5, 0x8000, URZ ;  /* 0x0000800005187890 */ /* 0x000fc4000fffe03f */
[----:B------:R-:W-:-:S03]  /*cfa0*/  ISETP.GT.AND P1, PT, R4, 0x1, PT ;  /* 0x000000010400780c */ /* 0x000fc60003f24270 */
[----:B------:R0:W-:Y:S01]  /*cfb0*/  UTMALDG.3D [UR40], [UR14], desc[UR6] ;  /* 0x000006280e0075b4 */ /* 0x0001e20008011000 */
[----:B--2---:R-:W-:Y:S01]  /*cfc0*/  R2UR UR18, R35 ;  /* 0x00000000231272ca */ /* 0x004fe200000e0000 */
[----:B------:R-:W-:Y:S01]  /*cfd0*/  UIADD3 UR16, UR5, 0x8400, URZ ;  /* 0x0000840005107890 */ /* 0x000fe2000fffe03f */
[----:B------:R-:W-:Y:S01]  /*cfe0*/  ISETP.NE.AND P0, PT, R6, 0x4, PT ;  /* 0x000000040600780c */ /* 0x000fe20003f05270 */
[----:B------:R0:W-:Y:S01]  /*cff0*/  UTMALDG.3D [UR32], [UR14], desc[UR6] ;  /* 0x000006200e0075b4 */ /* 0x0001e20008011000 */
[----:B---3--:R-:W-:Y:S01]  /*d000*/  R2UR UR11, R2 ;  /* 0x00000000020b72ca */ /* 0x008fe200000e0000 */
[----:B------:R-:W-:Y:S01]  /*d010*/  UIADD3 UR8, UR4, 0x20800, URZ ;  /* 0x0002080004087890 */ /* 0x000fe2000fffe03f */
[----:B------:R-:W-:Y:S01]  /*d020*/  SEL R36, RZ, 0x1, P0 ;  /* 0x00000001ff247807 */ /* 0x000fe20000000000 */
[----:B------:R0:W-:Y:S01]  /*d030*/  UTMALDG.3D [UR24], [UR14], desc[UR6] ;  /* 0x000006180e0075b4 */ /* 0x0001e20008011000 */
[----:B------:R-:W-:Y:S01]  /*d040*/  UMOV UR10, UR19 ;  /* 0x00000013000a7c82 */ /* 0x000fe20008000000 */
[----:B------:R-:W-:Y:S01]  /*d050*/  VIADD R3, R3, 0x20 ;  /* 0x0000002003037836 */ /* 0x000fe20000000000 */
[----:B------:R-:W-:-:S03]  /*d060*/  LOP3.LUT R5, R5, R36, RZ, 0x3c, !PT ;  /* 0x0000002405057212 */ /* 0x000fc600078e3cff */
[----:B------:R0:W-:Y:S01]  /*d070*/  UTMALDG.3D [UR16], [UR14], desc[UR6] ;  /* 0x000006100e0075b4 */ /* 0x0001e20008011000 */
[----:B------:R-:W-:-:S03]  /*d080*/  SEL R6, R6, RZ, P0 ;  /* 0x000000ff06067207 */ /* 0x000fc60000000000 */
[----:B------:R0:W-:Y:S02]  /*d090*/  UTMALDG.3D [UR8], [UR22], desc[UR6] ;  /* 0x00000608160075b4 */ /* 0x0001e40008011000 */
[----:B0-----:R-:W-:Y:S05]  /*d0a0*/  @P1 BRA `(.L_x_308) ;  /* 0xfffffff400381947 */ /* 0x001fea000383ffff */
.L_x_302:
[----:B------:R-:W-:Y:S05]  /*d0b0*/  BSYNC B6 ;  /* 0x0000000000067941 */ /* 0x000fea0003800000 */
.L_x_301:
[----:B------:R-:W2:Y:S01]  /*d0c0*/  LDL.LU R30, [R1+0x30] ;  /* 0x00003000011e7983 */ /* 0x000ea20000300800 */
[----:B------:R-:W-:-:S03]  /*d0d0*/  ULDC.64 UR4, c[0x0][0x650] ;  /* 0x0001940000047ab9 */ /* 0x000fc60000000a00 */
[----:B------:R-:W1:Y:S04]  /*d0e0*/  LDL.LU R31, [R1+0x28] ;  /* 0x00002800011f7983 */ /* 0x000e680000300800 */
[----:B------:R-:W1:Y:S04]  /*d0f0*/  LDL R32, [R1+0x24] ;  /* 0x0000240001207983 */ /* 0x000e680000100800 */
[----:B------:R-:W3:Y:S04]  /*d100*/  LDL.LU R33, [R1+0x2c] ;  /* 0x00002c0001217983 */ /* 0x000ee80000300800 */
[----:B------:R-:W4:Y:S04]  /*d110*/  LDL.LU R34, [R1+0x18] ;  /* 0x0000180001227983 */ /* 0x000f280000300800 */
[----:B------:R-:W5:Y:S01]  /*d120*/  LDL.LU R35, [R1+0x1c] ;  /* 0x00001c0001237983 */ /* 0x000f620000300800 */
[----:B------:R-:W-:Y:S01]  /*d130*/  BSSY B0, `(.L_x_309) ;  /* 0x0000078000007945 */ /* 0x000fe20003800000 */
[----:B------:R-:W-:-:S02]  /*d140*/  IMAD.MOV.U32 R17, RZ, RZ, -0x1 ;  /* 0xffffffffff117424 */ /* 0x000fc400078e00ff */
[----:B------:R-:W-:Y:S01]  /*d150*/  IMAD.MOV.U32 R16, RZ, RZ, -0x1 ;  /* 0xffffffffff107424 */ /* 0x000fe200078e00ff */
[----:B--2---:R-:W-:Y:S01]  /*d160*/  LOP3.LUT P1, RZ, R30, 0xff, RZ, 0xc0, !PT ;  /* 0x000000ff1eff7812 */ /* 0x004fe2000782c0ff */
[----:B-1----:R-:W-:-:S12]  /*d170*/  IMAD.IADD R0, R32, 0x1, R31 ;  /* 0x0000000120007824 */ /* 0x002fd800078e021f */
[----:B------:R-:W0:Y:S01]  /*d180*/  @P1 S2R R4, SR_CgaCtaId ;  /* 0x0000000000041919 */ /* 0x000e220000008800 */
[----:B------:R-:W-:Y:S02]  /*d190*/  @P1 MOV R3, 0x400 ;  /* 0x0000040000031802 */ /* 0x000fe40000000f00 */
[----:B------:R-:W-:Y:S02]  /*d1a0*/  SHF.R.U32.HI R2, RZ, 0x2, R0 ;  /* 0x00000002ff027819 */ /* 0x000fe40000011600 */
[----:B------:R-:W-:Y:S02]  /*d1b0*/  ISETP.GT.U32.AND P0, PT, R0, 0x3, PT ;  /* 0x000000030000780c */ /* 0x000fe40003f04070 */
[----:B------:R-:W-:Y:S02]  /*d1c0*/  LOP3.LUT R2, R2, 0x1, RZ, 0xc0, !PT ;  /* 0x0000000102027812 */ /* 0x000fe400078ec0ff */
[----:B------:R-:W-:Y:S02]  /*d1d0*/  ISETP.LT.U32.AND P0, PT, R32, 0x4, P0 ;  /* 0x000000042000780c */ /* 0x000fe40000701070 */
[----:B-----5:R-:W-:-:S04]  /*d1e0*/  IADD3 R35, P2, R35, UR54, RZ ;  /* 0x0000003623237c10 */ /* 0x020fc8000ff5e0ff */
[----:B----4-:R-:W-:Y:S01]  /*d1f0*/  IADD3.X R34, R34, UR45, RZ, P2, !PT ;  /* 0x0000002d22227c10 */ /* 0x010fe200097fe4ff */
[----:B------:R1:W-:Y:S01]  /*d200*/  STL [R1+0x1c], R35 ;  /* 0x00001c2301007387 */ /* 0x0003e20000100800 */
[----:B------:R-:W-:-:S03]  /*d210*/  ISETP.GE.U32.AND P2, PT, R35, UR4, PT ;  /* 0x0000000423007c0c */ /* 0x000fc6000bf46070 */
[----:B------:R1:W-:Y:S01]  /*d220*/  STL [R1+0x18], R34 ;  /* 0x0000182201007387 */ /* 0x0003e20000100800 */
[----:B0-----:R-:W-:Y:S01]  /*d230*/  @P1 LEA R3, R4, R3, 0x18 ;  /* 0x0000000304031211 */ /* 0x001fe200078ec0ff */
[----:B------:R-:W-:-:S03]  /*d240*/  IMAD.MOV.U32 R4, RZ, RZ, -0x1 ;  /* 0xffffffffff047424 */ /* 0x000fc600078e00ff */
[----:B------:R0:W-:Y:S01]  /*d250*/  @P1 SYNCS.ARRIVE.TRANS64.A1T0 RZ, [R3+URZ+0x58], RZ ;  /* 0x000058ff03ff19a7 */ /* 0x0001e2000810003f */
[----:B------:R-:W-:Y:S02]  /*d260*/  ISETP.NE.U32.AND P1, PT, R2, 0x1, PT ;  /* 0x000000010200780c */ /* 0x000fe40003f25070 */
[----:B------:R-:W-:Y:S02]  /*d270*/  SEL R2, RZ, 0x1, !P0 ;  /* 0x00000001ff027807 */ /* 0x000fe40004000000 */
[----:B------:R-:W-:Y:S02]  /*d280*/  ISETP.GT.U32.AND P1, PT, R32, 0x3, !P1 ;  /* 0x000000032000780c */ /* 0x000fe40004f24070 */
[----:B------:R-:W-:Y:S02]  /*d290*/  ISETP.GE.U32.AND.EX P0, PT, R34, UR5, PT, P2 ;  /* 0x0000000522007c0c */ /* 0x000fe4000bf06120 */
[----:B0-----:R-:W-:-:S04]  /*d2a0*/  SEL R3, RZ, 0x1, !P1 ;  /* 0x00000001ff037807 */ /* 0x001fc80004800000 */
[----:B---3--:R-:W-:Y:S02]  /*d2b0*/  LOP3.LUT R33, R3, R33, R2, 0x96, !PT ;  /* 0x0000002103217212 */ /* 0x008fe400078e9602 */
[----:B------:R-:W-:Y:S02]  /*d2c0*/  LOP3.LUT R3, R0, 0x3, RZ, 0xc0, !PT ;  /* 0x0000000300037812 */ /* 0x000fe400078ec0ff */
[----:B------:R-:W-:Y:S01]  /*d2d0*/  PRMT R0, RZ, 0x7610, R0 ;  /* 0x00007610ff007816 */ /* 0x000fe20000000000 */
[----:B------:R1:W-:Y:S01]  /*d2e0*/  STL [R1+0x2c], R33 ;  /* 0x00002c2101007387 */ /* 0x0003e20000100800 */
[----:B------:R-:W-:-:S03]  /*d2f0*/  PRMT R2, RZ, 0x7610, R2 ;  /* 0x00007610ff027816 */ /* 0x000fc60000000002 */
[----:B------:R1:W-:Y:S04]  /*d300*/  STL [R1+0x8], R4 ;  /* 0x0000080401007387 */ /* 0x0003e80000100800 */
[----:B------:R1:W-:Y:S04]  /*d310*/  STL.S16 [R1+0x30], R0 ;  /* 0x0000300001007387 */ /* 0x0003e80000100600 */
[----:B------:R1:W-:Y:S01]  /*d320*/  STL [R1+0x28], R3 ;  /* 0x0000280301007387 */ /* 0x0003e20000100800 */
[----:B------:R-:W-:Y:S05]  /*d330*/  @P0 BRA `(.L_x_310) ;  /* 0x00000004005c0947 */ /* 0x000fea0003800000 */
[----:B------:R-:W-:Y:S01]  /*d340*/  ULDC.64 UR4, c[0x0][0x628] ;  /* 0x00018a0000047ab9 */ /* 0x000fe20000000a00 */
[----:B------:R-:W0:Y:S01]  /*d350*/  S2R R8, SR_CTAID.X ;  /* 0x0000000000087919 */ /* 0x000e220000002500 */
[----:B------:R-:W-:Y:S01]  /*d360*/  ISETP.NE.U32.AND P0, PT, RZ, UR4, PT ;  /* 0x00000004ff007c0c */ /* 0x000fe2000bf05070 */
[----:B------:R-:W-:Y:S01]  /*d370*/  ULDC UR7, c[0x0][0x630] ;  /* 0x00018c0000077ab9 */ /* 0x000fe20000000800 */
[----:B------:R-:W-:Y:S01]  /*d380*/  IMAD.MOV.U32 R2, RZ, RZ, R35 ;  /* 0x000000ffff027224 */ /* 0x000fe200078e0023 */
[----:B-1----:R-:W1:Y:S01]  /*d390*/  S2R R0, SR_CTAID.Y ;  /* 0x0000000000007919 */ /* 0x002e620000002600 */
[----:B------:R-:W-:Y:S01]  /*d3a0*/  ISETP.NE.AND.EX P0, PT, RZ, UR5, PT, P0 ;  /* 0x00000005ff007c0c */ /* 0x000fe2000bf05300 */
[----:B------:R-:W-:-:S12]  /*d3b0*/  IMAD.MOV.U32 R3, RZ, RZ, R34 ;  /* 0x000000ffff037224 */ /* 0x000fd800078e0022 */
[----:B------:R-:W-:Y:S05]  /*d3c0*/  @!P0 BRA `(.L_x_311) ;  /* 0x0000000000288947 */ /* 0x000fea0003800000 */
[----:B------:R-:W-:Y:S02]  /*d3d0*/  ULDC UR6, c[0x0][0x634] ;  /* 0x00018d0000067ab9 */ /* 0x000fe40000000800 */
[----:B------:R-:W-:-:S05]  /*d3e0*/  IADD3 R7, P0, R35, UR6, RZ ;  /* 0x0000000623077c10 */ /* 0x000fca000ff1e0ff */
[----:B------:R-:W-:-:S04]  /*d3f0*/  IMAD.X R9, RZ, RZ, R34, P0 ;  /* 0x000000ffff097224 */ /* 0x000fc800000e0622 */
[----:B------:R-:W-:-:S04]  /*d400*/  IMAD.WIDE.U32 R4, R9, UR4, RZ ;  /* 0x0000000409047c25 */ /* 0x000fc8000f8e00ff */
[----:B------:R-:W-:-:S04]  /*d410*/  IMAD.WIDE.U32 R4, P0, R7, UR5, R4 ;  /* 0x0000000507047c25 */ /* 0x000fc8000f800004 */
[----:B------:R-:W-:-:S04]  /*d420*/  IMAD.WIDE.U32 R6, R7, UR4, RZ ;  /* 0x0000000407067c25 */ /* 0x000fc8000f8e00ff */
[----:B------:R-:W-:Y:S01]  /*d430*/  IMAD.X R3, RZ, RZ, RZ, P0 ;  /* 0x000000ffff037224 */ /* 0x000fe200000e06ff */
[----:B------:R-:W-:Y:S01]  /*d440*/  IADD3 RZ, P0, R7, R4, RZ ;  /* 0x0000000407ff7210 */ /* 0x000fe20007f1e0ff */
[----:B------:R-:W-:-:S04]  /*d450*/  IMAD.MOV.U32 R2, RZ, RZ, R5 ;  /* 0x000000ffff027224 */ /* 0x000fc800078e0005 */
[----:B------:R-:W-:-:S08]  /*d460*/  IMAD.WIDE.U32.X R2, R9, UR5, R2, P0 ;  /* 0x0000000509027c25 */ /* 0x000fd000080e0402 */
.L_x_311:
[--C-:B------:R-:W-:Y:S01]  /*d470*/  SHF.R.U64 R6, R2, UR7, R3.reuse ;  /* 0x0000000702067c19 */ /* 0x100fe20008001203 */
[----:B------:R-:W-:Y:S01]  /*d480*/  ULDC.64 UR4, c[0x0][0x620] ;  /* 0x0001880000047ab9 */ /* 0x000fe20000000a00 */
[----:B------:R-:W-:Y:S01]  /*d490*/  SHF.R.U32.HI R2, RZ, UR7, R3 ;  /* 0x00000007ff027c19 */ /* 0x000fe20008011603 */
[----:B------:R-:W-:Y:S01]  /*d4a0*/  IMAD.MOV.U32 R3, RZ, RZ, R34 ;  /* 0x000000ffff037224 */ /* 0x000fe200078e0022 */
[----:B------:R-:W-:Y:S01]  /*d4b0*/  IADD3 R5, P0, RZ, -R6, RZ ;  /* 0x80000006ff057210 */ /* 0x000fe20007f1e0ff */
[----:B------:R-:W2:Y:S01]  /*d4c0*/  LDC R15, c[0x0][0x144] ;  /* 0x00005100ff0f7b82 */ /* 0x000ea20000000800 */
[----:B0-----:R-:W-:Y:S01]  /*d4d0*/  I2FP.F32.U32 R7, R8 ;  /* 0x0000000800077245 */ /* 0x001fe20000201000 */
[----:B------:R-:W-:Y:S01]  /*d4e0*/  ULDC.64 UR8, c[0x0][0x640] ;  /* 0x0001900000087ab9 */ /* 0x000fe20000000a00 */
[----:B------:R-:W-:Y:S01]  /*d4f0*/  ULDC UR6, c[0x0][0x608] ;  /* 0x0001820000067ab9 */ /* 0x000fe20000000800 */
[----:B------:R-:W-:Y:S01]  /*d500*/  IMAD.X R2, RZ, RZ, ~R2, P0 ;  /* 0x000000ffff027224 */ /* 0x000fe200000e0e02 */
[----:B------:R-:W-:-:S03]  /*d510*/  ISETP.NE.U32.AND P0, PT, RZ, UR8, PT ;  /* 0x00000008ff007c0c */ /* 0x000fc6000bf05070 */
[----:B------:R-:W-:Y:S01]  /*d520*/  IMAD R4, R2, UR4, RZ ;  /* 0x0000000402047c24 */ /* 0x000fe2000f8e02ff */
[----:B------:R-:W0:Y:S01]  /*d530*/  LDC R9, c[0x0][0x148] ;  /* 0x00005200ff097b82 */ /* 0x000e220000000800 */
[----:B------:R-:W-:Y:S01]  /*d540*/  IMAD.MOV.U32 R2, RZ, RZ, R35 ;  /* 0x000000ffff027224 */ /* 0x000fe200078e0023 */
[----:B------:R-:W-:-:S03]  /*d550*/  ISETP.NE.AND.EX P0, PT, RZ, UR9, PT, P0 ;  /* 0x00000009ff007c0c */ /* 0x000fc6000bf05300 */
[----:B------:R-:W-:Y:S01]  /*d560*/  IMAD.WIDE.U32 R2, R5, UR4, R2 ;  /* 0x0000000405027c25 */ /* 0x000fe2000f8e0002 */
[----:B------:R-:W-:-:S03]  /*d570*/  ULDC UR4, c[0x0][0x150] ;  /* 0x0000540000047ab9 */ /* 0x000fc60000000800 */
[----:B------:R-:W-:Y:S02]  /*d580*/  IMAD R5, R5, UR5, R4 ;  /* 0x0000000505057c24 */ /* 0x000fe4000f8e0204 */
[----:B------:R-:W-:Y:S01]  /*d590*/  FMUL R4, R7, UR4 ;  /* 0x0000000407047c20 */ /* 0x000fe20008400000 */
[----:B------:R-:W-:Y:S01]  /*d5a0*/  ULDC UR4, c[0x0][0x618] ;  /* 0x0001860000047ab9 */ /* 0x000fe20000000800 */
[----:B------:R-:W-:Y:S01]  /*d5b0*/  ULDC UR5, c[0x0][0x154] ;  /* 0x0000550000057ab9 */ /* 0x000fe20000000800 */
[----:B------:R-:W-:-:S03]  /*d5c0*/  IMAD.IADD R3, R3, 0x1, R5 ;  /* 0x0000000103037824 */ /* 0x000fc600078e0205 */
[----:B------:R-:W3:Y:S02]  /*d5d0*/  F2I.U32.TRUNC.NTZ R4, R4 ;  /* 0x0000000400047305 */ /* 0x000ee4000020f000 */
[----:B------:R-:W-:Y:S02]  /*d5e0*/  SHF.R.U64 R7, R2, UR4, R3 ;  /* 0x0000000402077c19 */ /* 0x000fe40008001203 */
[----:B-1----:R-:W-:-:S05]  /*d5f0*/  I2FP.F32.U32 R2, R0 ;  /* 0x0000000000027245 */ /* 0x002fca0000201000 */
[----:B------:R-:W-:Y:S01]  /*d600*/  FMUL R12, R2, UR5 ;  /* 0x00000005020c7c20 */ /* 0x000fe20008400000 */
[----:B------:R-:W-:Y:S01]  /*d610*/  SHF.R.U32.HI R2, RZ, UR4, R3 ;  /* 0x00000004ff027c19 */ /* 0x000fe20008011603 */
[----:B------:R-:W-:-:S03]  /*d620*/  ULDC UR4, c[0x0][0x658] ;  /* 0x0001960000047ab9 */ /* 0x000fc60000000800 */
[--C-:B------:R-:W-:Y:S01]  /*d630*/  SHF.R.U64 R11, R7, UR6, R2.reuse ;  /* 0x00000006070b7c19 */ /* 0x100fe20008001202 */
[----:B------:R-:W1:Y:S01]  /*d640*/  F2I.U32.TRUNC.NTZ R12, R12 ;  /* 0x0000000c000c7305 */ /* 0x000e62000020f000 */
[----:B------:R-:W-:Y:S01]  /*d650*/  SHF.R.U32.HI R2, RZ, UR6, R2 ;  /* 0x00000006ff027c19 */ /* 0x000fe20008011602 */
[----:B---3--:R-:W-:-:S03]  /*d660*/  IMAD.MOV R4, RZ, RZ, -R4 ;  /* 0x000000ffff047224 */ /* 0x008fc600078e0a04 */
[----:B------:R-:W-:Y:S01]  /*d670*/  SHF.R.U64 R10, R11, UR4, R2 ;  /* 0x000000040b0a7c19 */ /* 0x000fe20008001202 */
[----:B--2---:R-:W-:Y:S01]  /*d680*/  IMAD R8, R15, R4, R8 ;  /* 0x000000040f087224 */ /* 0x004fe200078e0208 */
[----:B------:R-:W-:-:S03]  /*d690*/  SHF.R.U32.HI R13, RZ, UR4, R2 ;  /* 0x00000004ff0d7c19 */ /* 0x000fc60008011602 */
[----:B------:R-:W-:Y:S02]  /*d6a0*/  IMAD.MOV.U32 R2, RZ, RZ, R10 ;  /* 0x000000ffff027224 */ /* 0x000fe400078e000a */
[----:B------:R-:W-:Y:S01]  /*d6b0*/  IMAD.MOV.U32 R3, RZ, RZ, R13 ;  /* 0x000000ffff037224 */ /* 0x000fe200078e000d */
[----:B------:R-:W-:Y:S06]  /*d6c0*/  @!P0 BRA `(.L_x_312) ;  /* 0x0000000000288947 */ /* 0x000fec0003800000 */
[----:B------:R-:W-:Y:S02]  /*d6d0*/  ULDC UR4, c[0x0][0x64c] ;  /* 0x0001930000047ab9 */ /* 0x000fe40000000800 */
[----:B------:R-:W-:-:S05]  /*d6e0*/  IADD3 R3, P0, R10, UR4, RZ ;  /* 0x000000040a037c10 */ /* 0x000fca000ff1e0ff */
[----:B------:R-:W-:-:S04]  /*d6f0*/  IMAD.X R13, RZ, RZ, R13, P0 ;  /* 0x000000ffff0d7224 */ /* 0x000fc800000e060d */
[----:B------:R-:W-:-:S04]  /*d700*/  IMAD.WIDE.U32 R4, R13, UR8, RZ ;  /* 0x000000080d047c25 */ /* 0x000fc8000f8e00ff */
[----:B------:R-:W-:-:S04]  /*d710*/  IMAD.WIDE.U32 R4, P0, R3, UR9, R4 ;  /* 0x0000000903047c25 */ /* 0x000fc8000f800004 */
[----:B------:R-:W-:-:S04]  /*d720*/  IMAD.WIDE.U32 R2, R3, UR8, RZ ;  /* 0x0000000803027c25 */ /* 0x000fc8000f8e00ff */
[----:B------:R-:W-:Y:S01]  /*d730*/  IMAD.MOV.U32 R2, RZ, RZ, R5 ;  /* 0x000000ffff027224 */ /* 0x000fe200078e0005 */
[----:B------:R-:W-:Y:S01]  /*d740*/  IADD3 RZ, P1, R3, R4, RZ ;  /* 0x0000000403ff7210 */ /* 0x000fe20007f3e0ff */
[----:B------:R-:W-:-:S04]  /*d750*/  IMAD.X R3, RZ, RZ, RZ, P0 ;  /* 0x000000ffff037224 */ /* 0x000fc800000e06ff */
[----:B------:R-:W-:-:S08]  /*d760*/  IMAD.WIDE.U32.X R2, R13, UR9, R2, P1 ;  /* 0x000000090d027c25 */ /* 0x000fd000088e0402 */
.L_x_312:
[----:B------:R-:W2:Y:S01]  /*d770*/  LDC R4, c[0x0][0x65c] ;  /* 0x00019700ff047b82 */ /* 0x000ea20000000800 */
[----:B------:R-:W-:Y:S01]  /*d780*/  ULDC UR4, c[0x0][0x648] ;  /* 0x0001920000047ab9 */ /* 0x000fe20000000800 */
[----:B------:R3:W-:Y:S01]  /*d790*/  STL [R1+0x8], R6 ;  /* 0x0000080601007387 */ /* 0x0007e20000100800 */
[----:B------:R-:W-:Y:S01]  /*d7a0*/  SHF.R.U64 R2, R2, UR4, R3 ;  /* 0x0000000402027c19 */ /* 0x000fe20008001203 */
[----:B-1----:R-:W-:Y:S01]  /*d7b0*/  IMAD.MOV R12, RZ, RZ, -R12 ;  /* 0x000000ffff0c7224 */ /* 0x002fe200078e0a0c */
[----:B------:R-:W-:Y:S01]  /*d7c0*/  LOP3.LUT R11, R11, UR38, RZ, 0xc0, !PT ;  /* 0x000000260b0b7c12 */ /* 0x000fe2000f8ec0ff */
[----:B------:R-:W-:Y:S01]  /*d7d0*/  ULDC UR4, c[0x0][0x638] ;  /* 0x00018e0000047ab9 */ /* 0x000fe20000000800 */
[----:B------:R-:W-:Y:S01]  /*d7e0*/  LOP3.LUT R17, R7, UR39, RZ, 0xc0, !PT ;  /* 0x0000002707117c12 */ /* 0x000fe2000f8ec0ff */
[----:B------:R-:W-:Y:S01]  /*d7f0*/  IMAD.MOV R3, RZ, RZ, -R2 ;  /* 0x000000ffff037224 */ /* 0x000fe200078e0a02 */
[----:B------:R-:W-:Y:S01]  /*d800*/  ULDC UR5, c[0x0][0x610] ;  /* 0x0001840000057ab9 */ /* 0x000fe20000000800 */
[----:B------:R-:W-:-:S02]  /*d810*/  IMAD R11, R2, UR37, R11 ;  /* 0x00000025020b7c24 */ /* 0x000fc4000f8e020b */
[----:B------:R-:W-:Y:S01]  /*d820*/  IMAD R10, R3, UR4, R10 ;  /* 0x00000004030a7c24 */ /* 0x000fe2000f8e020a */
[----:B------:R-:W-:Y:S01]  /*d830*/  ULDC UR4, c[0x0][0x600] ;  /* 0x0001800000047ab9 */ /* 0x000fe20000000800 */
[----:B------:R-:W-:Y:S02]  /*d840*/  IMAD.MOV.U32 R2, RZ, RZ, 0x1 ;  /* 0x00000001ff027424 */ /* 0x000fe400078e00ff */
[----:B------:R-:W-:Y:S01]  /*d850*/  IMAD R17, R10, UR4, R17 ;  /* 0x000000040a117c24 */ /* 0x000fe2000f8e0211 */
[----:B--2---:R-:W-:-:S13]  /*d860*/  ISETP.NE.AND P0, PT, R4, 0x1, PT ;  /* 0x000000010400780c */ /* 0x004fda0003f05270 */
[----:B0-----:R-:W-:-:S04]  /*d870*/  @P0 IMAD R8, R9, R12, R0 ;  /* 0x0000000c09080224 */ /* 0x001fc800078e0200 */
[----:B------:R-:W-:-:S05]  /*d880*/  IMAD R8, R11, UR5, R8 ;  /* 0x000000050b087c24 */ /* 0x000fca000f8e0208 */
[----:B------:R-:W-:Y:S02]  /*d890*/  SEL R16, R17, R8, !P0 ;  /* 0x0000000811107207 */ /* 0x000fe40004000000 */
[----:B---3--:R-:W-:-:S07]  /*d8a0*/  SEL R17, R8, R17, !P0 ;  /* 0x0000001108117207 */ /* 0x008fce0004000000 */
.L_x_310:
[----:B------:R-:W-:Y:S05]  /*d8b0*/  BSYNC B0 ;  /* 0x0000000000007941 */ /* 0x000fea0003800000 */
.L_x_309:
[----:B------:R-:W-:-:S13]  /*d8c0*/  LOP3.LUT P0, RZ, R2, 0xff, RZ, 0xc0, !PT ;  /* 0x000000ff02ff7812 */ /* 0x000fda000780c0ff */
[----:B------:R-:W-:Y:S05]  /*d8d0*/  @P0 BRA `(.L_x_313) ;  /* 0xffffffe400c80947 */ /* 0x000fea000383ffff */
[----:B------:R-:W-:Y:S05]  /*d8e0*/  BSYNC B7 ;  /* 0x0000000000077941 */ /* 0x000fea0003800000 */
.L_x_299:
[----:B------:R-:W-:-:S03]  /*d8f0*/  UMOV UR4, 0xffffffff ;  /* 0xffffffff00047882 */ /* 0x000fc60000000000 */
[----:B------:R-:W-:Y:S05]  /*d900*/  BRA.DIV UR4, `(.L_x_314) ;  /* 0x0000000604507947 */ /* 0x000fea000b800000 */
[----:B------:R-:W-:-:S13]  /*d910*/  ELECT P6, URZ, PT ;  /* 0x00000000003f782f */ /* 0x000fda00038c0000 */
.L_x_330:
[----:B------:R-:W-:Y:S04]  /*d920*/  BSSY B0, `(.L_x_315) ;  /* 0x000002e000007945 */ /* 0x000fe80003800000 */
[----:B------:R-:W-:Y:S05]  /*d930*/  @!P6 BRA `(.L_x_316) ;  /* 0x0000000000b0e947 */ /* 0x000fea0003800000 */
[----:B-1----:R-:W2:Y:S02]  /*d940*/  LDL.LU R0, [R1+0x14] ;  /* 0x0000140001007983 */ /* 0x002ea40000300800 */
[----:B--2---:R-:W-:-:S04]  /*d950*/  LOP3.LUT R0, R0, 0x2, RZ, 0xfc, !PT ;  /* 0x0000000200007812 */ /* 0x004fc800078efcff */
[----:B------:R-:W-:-:S13]  /*d960*/  ISETP.NE.AND P0, PT, R0, 0x3, PT ;  /* 0x000000030000780c */ /* 0x000fda0003f05270 */
[----:B------:R-:W-:Y:S05]  /*d970*/  @!P0 BRA `(.L_x_317) ;  /* 0x0000000000048947 */ /* 0x000fea0003800000 */
[----:B------:R-:W-:Y:S01]  /*d980*/  BPT.TRAP 0x1 ;  /* 0x000000040000795c */ /* 0x000fe20000300000 */
.L_x_317:
[----:B------:R-:W2:Y:S04]  /*d990*/  LDL.LU R2, [R1+0x28] ;  /* 0x0000280001027983 */ /* 0x000ea80000300800 */
[----:B------:R-:W3:Y:S01]  /*d9a0*/  LDL.LU R5, [R1+0x2c] ;  /* 0x00002c0001057983 */ /* 0x000ee20000300800 */
[----:B------:R-:W-:Y:S01]  /*d9b0*/  MOV R0, 0x400 ;  /* 0x0000040000007802 */ /* 0x000fe20000000f00 */
[----:B------:R-:W0:Y:S03]  /*d9c0*/  S2R R3, SR_CgaCtaId ;  /* 0x0000000000037919 */ /* 0x000e260000008800 */
[----:B0-----:R-:W-:-:S05]  /*d9d0*/  LEA R0, R3, R0, 0x18 ;  /* 0x0000000003007211 */ /* 0x001fca00078ec0ff */
[----:B------:R-:W-:-:S04]  /*d9e0*/  VIADD R0, R0, 0x20 ;  /* 0x0000002000007836 */ /* 0x000fc80000000000 */
[C---:B--2---:R-:W-:Y:S02]  /*d9f0*/  IMAD R7, R2.reuse, 0x8, R0 ;  /* 0x0000000802077824 */ /* 0x044fe400078e0200 */
[----:B------:R-:W-:Y:S01]  /*da00*/  VIADD R2, R2, 0x1 ;  /* 0x0000000102027836 */ /* 0x000fe20000000000 */
[----:B---3--:R-:W-:-:S04]  /*da10*/  SHF.L.U32 R4, R5, 0x1f, RZ ;  /* 0x0000001f05047819 */ /* 0x008fc800000006ff */
[C---:B------:R-:W-:Y:S01]  /*da20*/  ISETP.NE.AND P1, PT, R2.reuse, 0x4, PT ;  /* 0x000000040200780c */ /* 0x040fe20003f25270 */
[----:B------:R-:W0:Y:S03]  /*da30*/  SYNCS.PHASECHK.TRANS64.TRYWAIT P0, [R7+URZ], R4 ;  /* 0x00000004070075a7 */ /* 0x000e26000800017f */
[----:B------:R-:W-:Y:S02]  /*da40*/  SEL R3, RZ, 0x1, P1 ;  /* 0x00000001ff037807 */ /* 0x000fe40000800000 */
[----:B------:R-:W-:Y:S02]  /*da50*/  SEL R9, R2, RZ, P1 ;  /* 0x000000ff02097207 */ /* 0x000fe40000800000 */
[----:B------:R-:W-:-:S03]  /*da60*/  LOP3.LUT R6, R5, R3, RZ, 0x3c, !PT ;  /* 0x0000000305067212 */ /* 0x000fc600078e3cff */
[----:B------:R-:W-:Y:S01]  /*da70*/  IMAD R8, R9, 0x8, R0 ;  /* 0x0000000809087824 */ /* 0x000fe200078e0200 */
[----:B------:R-:W-:Y:S01]  /*da80*/  SHF.L.U32 R5, R6, 0x1f, RZ ;  /* 0x0000001f06057819 */ /* 0x000fe200000006ff */
[----:B0-----:R-:W-:Y:S06]  /*da90*/  @!P0 BRA `(.L_x_318) ;  /* 0x00000004000c8947 */ /* 0x001fec0003800000 */
.L_x_331:
[----:B------:R-:W1:Y:S01]  /*daa0*/  SYNCS.PHASECHK.TRANS64.TRYWAIT P0, [R8+URZ], R5 ;  /* 0x00000005080075a7 */ /* 0x000e62000800017f */
[----:B------:R-:W-:-:S05]  /*dab0*/  VIADD R2, R9, 0x1 ;  /* 0x0000000109027836 */ /* 0x000fca0000000000 */
[----:B------:R-:W-:-:S04]  /*dac0*/  ISETP.NE.AND P1, PT, R2, 0x4, PT ;  /* 0x000000040200780c */ /* 0x000fc80003f25270 */
[----:B------:R-:W-:Y:S02]  /*dad0*/  SEL R3, RZ, 0x1, P1 ;  /* 0x00000001ff037807 */ /* 0x000fe40000800000 */
[----:B0-----:R-:W-:Y:S02]  /*dae0*/  SEL R7, R2, RZ, P1 ;  /* 0x000000ff02077207 */ /* 0x001fe40000800000 */
[----:B------:R-:W-:-:S03]  /*daf0*/  LOP3.LUT R9, R6, R3, RZ, 0x3c, !PT ;  /* 0x0000000306097212 */ /* 0x000fc600078e3cff */
[----:B------:R-:W-:Y:S01]  /*db00*/  IMAD R11, R7, 0x8, R0 ;  /* 0x00000008070b7824 */ /* 0x000fe200078e0200 */
[----:B------:R-:W-:Y:S01]  /*db10*/  SHF.L.U32 R6, R9, 0x1f, RZ ;  /* 0x0000001f09067819 */ /* 0x000fe200000006ff */
[----:B-1----:R-:W-:Y:S06]  /*db20*/  @!P0 BRA `(.L_x_319) ;  /* 0x0000000000fc8947 */ /* 0x002fec0003800000 */
.L_x_332:
[----:B------:R-:W1:Y:S01]  /*db30*/  SYNCS.PHASECHK.TRANS64.TRYWAIT P0, [R11+URZ], R6 ;  /* 0x000000060b0075a7 */ /* 0x000e62000800017f */
[----:B------:R-:W-:-:S05]  /*db40*/  VIADD R2, R7, 0x1 ;  /* 0x0000000107027836 */ /* 0x000fca0000000000 */
[----:B------:R-:W-:-:S04]  /*db50*/  ISETP.NE.AND P1, PT, R2, 0x4, PT ;  /* 0x000000040200780c */ /* 0x000fc80003f25270 */
[----:B------:R-:W-:Y:S02]  /*db60*/  SEL R4, RZ, 0x1, P1 ;  /* 0x00000001ff047807 */ /* 0x000fe40000800000 */
[----:B------:R-:W-:Y:S02]  /*db70*/  SEL R3, R2, RZ, P1 ;  /* 0x000000ff02037207 */ /* 0x000fe40000800000 */
[----:B------:R-:W-:Y:S01]  /*db80*/  LOP3.LUT R4, R9, R4, RZ, 0x3c, !PT ;  /* 0x0000000409047212 */ /* 0x000fe200078e3cff */
[----:B-1----:R-:W-:Y:S06]  /*db90*/  @!P0 BRA `(.L_x_320) ;  /* 0x0000000000f48947 */ /* 0x002fec0003800000 */
.L_x_333:
[----:B------:R-:W-:Y:S01]  /*dba0*/  IMAD R3, R3, 0x8, R0 ;  /* 0x0000000803037824 */ /* 0x000fe200078e0200 */
[----:B------:R-:W-:-:S07]  /*dbb0*/  SHF.L.U32 R0, R4, 0x1f, RZ ;  /* 0x0000001f04007819 */ /* 0x000fce00000006ff */
.L_x_321:
[----:B--2---:R2:W3:Y:S02]  /*dbc0*/  SYNCS.PHASECHK.TRANS64.TRYWAIT P0, [R3+URZ], R0 ;  /* 0x00000000030075a7 */ /* 0x0044e4000800017f */
[----:B---3--:R-:W-:Y:S05]  /*dbd0*/  @!P0 NANOSLEEP.SYNCS 0x989680 ;  /* 0x009896800000895d */ /* 0x008fea0003900000 */
[----:B------:R-:W3:Y:S02]  /*dbe0*/  @!P0 SYNCS.PHASECHK.TRANS64 P0, [R3+URZ], R0 ;  /* 0x00000000030085a7 */ /* 0x000ee4000800007f */
[----:B---3--:R-:W-:Y:S05]  /*dbf0*/  @!P0 BRA `(.L_x_321) ;  /* 0xfffffffc00f08947 */ /* 0x008fea000383ffff */
.L_x_316:
[----:B------:R-:W-:Y:S05]  /*dc00*/  BSYNC B0 ;  /* 0x0000000000007941 */ /* 0x000fea0003800000 */
.L_x_315:
[----:B------:R-:W-:Y:S05]  /*dc10*/  EXIT ;  /* 0x000000000000794d */ /* 0x000fea0003800000 */
.L_x_16:
[----:B------:R-:W-:Y:S02]  /*dc20*/  IMAD.MOV.U32 R12, RZ, RZ, RZ ;  /* 0x000000ffff0c7224 */ /* 0x000fe400078e00ff */
[----:B------:R-:W-:Y:S02]  /*dc30*/  IMAD.MOV.U32 R11, RZ, RZ, 0x1f ;  /* 0x0000001fff0b7424 */ /* 0x000fe400078e00ff */
[----:B------:R-:W-:-:S07]  /*dc40*/  IMAD.MOV.U32 R15, RZ, RZ, -0x1 ;  /* 0xffffffffff0f7424 */ /* 0x000fce00078e00ff */
[----:B-----5:R-:W-:Y:S05]  /*dc50*/  WARPSYNC.COLLECTIVE R15, `(.L_x_322) ;  /* 0x000000000f087348 */ /* 0x020fea0003c00000 */
[----:B------:R0:W1:Y:S02]  /*dc60*/  SHFL.IDX P6, R14, R13, R12, R11 ;  /* 0x0000000c0d0e7389 */ /* 0x00006400000c000b */
[----:B01---5:R-:W-:Y:S01]  /*dc70*/  ENDCOLLECTIVE ;  /* 0x000000000000791b */ /* 0x023fe20003800000 */
.L_x_322:
[----:B------:R-:W-:Y:S05]  /*dc80*/  BRA `(.L_x_323) ;  /* 0xffffff3400c47947 */ /* 0x000fea000383ffff */
.L_x_20:
[----:B-1----:R1:W2:Y:S02]  /*dc90*/  SYNCS.PHASECHK.TRANS64.TRYWAIT P1, [R3+URZ], R0 ;  /* 0x00000000030075a7 */ /* 0x0022a4000802017f */
[----:B--2---:R-:W-:Y:S05]  /*dca0*/  @!P1 NANOSLEEP.SYNCS 0x989680 ;  /* 0x009896800000995d */ /* 0x004fea0003900000 */
[----:B------:R-:W2:Y:S02]  /*dcb0*/  @!P1 SYNCS.PHASECHK.TRANS64 P1, [R3+URZ], R0 ;  /* 0x00000000030095a7 */ /* 0x000ea4000802007f */
[----:B--2---:R-:W-:Y:S05]  /*dcc0*/  @!P1 BRA `(.L_x_20) ;  /* 0xfffffffc00f09947 */ /* 0x004fea000383ffff */
[----:B------:R-:W-:Y:S05]  /*dcd0*/  BRA `(.L_x_19) ;  /* 0xffffff3400e07947 */ /* 0x000fea000383ffff */
.L_x_25:
[----:B0-----:R0:W1:Y:S02]  /*dce0*/  SYNCS.PHASECHK.TRANS64.TRYWAIT P1, [R3+URZ], R12 ;  /* 0x0000000c030075a7 */ /* 0x001064000802017f */
[----:B-1----:R-:W-:Y:S05]  /*dcf0*/  @!P1 NANOSLEEP.SYNCS 0x989680 ;  /* 0x009896800000995d */ /* 0x002fea0003900000 */
[----:B------:R-:W1:Y:S02]  /*dd00*/  @!P1 SYNCS.PHASECHK.TRANS64 P1, [R3+URZ], R12 ;  /* 0x0000000c030095a7 */ /* 0x000e64000802007f */
[----:B-1----:R-:W-:Y:S05]  /*dd10*/  @!P1 BRA `(.L_x_25) ;  /* 0xfffffffc00f09947 */ /* 0x002fea000383ffff */
[----:B------:R-:W-:Y:S05]  /*dd20*/  BRA `(.L_x_24) ;  /* 0xffffff3c00987947 */ /* 0x000fea000383ffff */
.L_x_33:
[----:B0-----:R0:W1:Y:S02]  /*dd30*/  SYNCS.PHASECHK.TRANS64.TRYWAIT P1, [R12+URZ], R13 ;  /* 0x0000000d0c0075a7 */ /* 0x001064000802017f */
[----:B-1----:R-:W-:Y:S05]  /*dd40*/  @!P1 NANOSLEEP.SYNCS 0x989680 ;  /* 0x009896800000995d */ /* 0x002fea0003900000 */
[----:B------:R-:W1:Y:S02]  /*dd50*/  @!P1 SYNCS.PHASECHK.TRANS64 P1, [R12+URZ], R13 ;  /* 0x0000000d0c0095a7 */ /* 0x000e64000802007f */
[----:B-1----:R-:W-:Y:S05]  /*dd60*/  @!P1 BRA `(.L_x_33) ;  /* 0xfffffffc00f09947 */ /* 0x002fea000383ffff */
[----:B------:R-:W-:Y:S05]  /*dd70*/  BRA `(.L_x_32) ;  /* 0xffffff4400747947 */ /* 0x000fea000383ffff */
.L_x_300:
[----:B------:R-:W-:Y:S01]  /*dd80*/  BSSY B0, `(.L_x_324) ;  /* 0x0000006000007945 */ /* 0x000fe20003800000 */
[----:B------:R-:W-:-:S07]  /*dd90*/  IMAD.MOV.U32 R15, RZ, RZ, -0x1 ;  /* 0xffffffffff0f7424 */ /* 0x000fce00078e00ff */
[----:B-1----:R-:W-:Y:S05]  /*dda0*/  WARPSYNC.COLLECTIVE R15, `(.L_x_325) ;  /* 0x000000000f0c7348 */ /* 0x002fea0003c00000 */
[----:B------:R-:W-:Y:S02]  /*ddb0*/  ELECT P6, UR62, PT ;  /* 0x00000000003e782f */ /* 0x000fe400038c0000 */
[----:B------:R-:W-:Y:S01]  /*ddc0*/  MOV R14, UR62 ;  /* 0x0000003e000e7c02 */ /* 0x000fe20008000f00 */
[----:B-1----:R-:W-:Y:S10]  /*ddd0*/  ENDCOLLECTIVE ;  /* 0x000000000000791b */ /* 0x002ff40003800000 */
.L_x_325:
[----:B------:R-:W-:Y:S05]  /*dde0*/  BSYNC B0 ;  /* 0x0000000000007941 */ /* 0x000fea0003800000 */
.L_x_324:
[----:B------:R-:W-:Y:S05]  /*ddf0*/  BRA `(.L_x_326) ;  /* 0xffffffe0008c7947 */ /* 0x000fea000383ffff */
.L_x_305:
[----:B0-----:R0:W1:Y:S02]  /*de00*/  SYNCS.PHASECHK.TRANS64.TRYWAIT P0, [R36+URZ+0x20], R37 ;  /* 0x00002025240075a7 */ /* 0x001064000800017f */
[----:B-1----:R-:W-:Y:S05]  /*de10*/  @!P0 NANOSLEEP.SYNCS 0x989680 ;  /* 0x009896800000895d */ /* 0x002fea0003900000 */
[----:B------:R-:W1:Y:S02]  /*de20*/  @!P0 SYNCS.PHASECHK.TRANS64 P0, [R36+URZ+0x20], R37 ;  /* 0x00002025240085a7 */ /* 0x000e64000800007f */
[----:B-1----:R-:W-:Y:S05]  /*de30*/  @!P0 BRA `(.L_x_305) ;  /* 0xfffffffc00f08947 */ /* 0x002fea000383ffff */
[----:B------:R-:W-:Y:S05]  /*de40*/  BRA `(.L_x_327) ;  /* 0xffffffe400ec7947 */ /* 0x000fea000383ffff */
.L_x_314:
[----:B------:R-:W-:Y:S01]  /*de50*/  BSSY B0, `(.L_x_328) ;  /* 0x0000006000007945 */ /* 0x000fe20003800000 */
[----:B------:R-:W-:-:S07]  /*de60*/  IMAD.MOV.U32 R15, RZ, RZ, -0x1 ;  /* 0xffffffffff0f7424 */ /* 0x000fce00078e00ff */
[----:B-1----:R-:W-:Y:S05]  /*de70*/  WARPSYNC.COLLECTIVE R15, `(.L_x_329) ;  /* 0x000000000f0c7348 */ /* 0x002fea0003c00000 */
[----:B------:R-:W-:Y:S02]  /*de80*/  ELECT P6, UR62, PT ;  /* 0x00000000003e782f */ /* 0x000fe400038c0000 */
[----:B------:R-:W-:Y:S01]  /*de90*/  MOV R14, UR62 ;  /* 0x0000003e000e7c02 */ /* 0x000fe20008000f00 */
[----:B-1----:R-:W-:Y:S10]  /*dea0*/  ENDCOLLECTIVE ;  /* 0x000000000000791b */ /* 0x002ff40003800000 */
.L_x_329:
[----:B------:R-:W-:Y:S05]  /*deb0*/  BSYNC B0 ;  /* 0x0000000000007941 */ /* 0x000fea0003800000 */
.L_x_328:
[----:B------:R-:W-:Y:S05]  /*dec0*/  BRA `(.L_x_330) ;  /* 0xfffffff800947947 */ /* 0x000fea000383ffff */
.L_x_318:
[----:B0-----:R0:W1:Y:S02]  /*ded0*/  SYNCS.PHASECHK.TRANS64.TRYWAIT P0, [R7+URZ], R4 ;  /* 0x00000004070075a7 */ /* 0x001064000800017f */
[----:B-1----:R-:W-:Y:S05]  /*dee0*/  @!P0 NANOSLEEP.SYNCS 0x989680 ;  /* 0x009896800000895d */ /* 0x002fea0003900000 */
[----:B------:R-:W1:Y:S02]  /*def0*/  @!P0 SYNCS.PHASECHK.TRANS64 P0, [R7+URZ], R4 ;  /* 0x00000004070085a7 */ /* 0x000e64000800007f */
[----:B-1----:R-:W-:Y:S05]  /*df00*/  @!P0 BRA `(.L_x_318) ;  /* 0xfffffffc00f08947 */ /* 0x002fea000383ffff */
[----:B------:R-:W-:Y:S05]  /*df10*/  BRA `(.L_x_331) ;  /* 0xfffffff800e07947 */ /* 0x000fea000383ffff */
.L_x_319:
[----:B0-----:R0:W1:Y:S02]  /*df20*/  SYNCS.PHASECHK.TRANS64.TRYWAIT P0, [R8+URZ], R5 ;  /* 0x00000005080075a7 */ /* 0x001064000800017f */
[----:B-1----:R-:W-:Y:S05]  /*df30*/  @!P0 NANOSLEEP.SYNCS 0x989680 ;  /* 0x009896800000895d */ /* 0x002fea0003900000 */
[----:B------:R-:W1:Y:S02]  /*df40*/  @!P0 SYNCS.PHASECHK.TRANS64 P0, [R8+URZ], R5 ;  /* 0x00000005080085a7 */ /* 0x000e64000800007f */
[----:B-1----:R-:W-:Y:S05]  /*df50*/  @!P0 BRA `(.L_x_319) ;  /* 0xfffffffc00f08947 */ /* 0x002fea000383ffff */
[----:B------:R-:W-:Y:S05]  /*df60*/  BRA `(.L_x_332) ;  /* 0xfffffff800f07947 */ /* 0x000fea000383ffff */
.L_x_320:
[----:B-1----:R1:W2:Y:S02]  /*df70*/  SYNCS.PHASECHK.TRANS64.TRYWAIT P0, [R11+URZ], R6 ;  /* 0x000000060b0075a7 */ /* 0x0022a4000800017f */
[----:B--2---:R-:W-:Y:S05]  /*df80*/  @!P0 NANOSLEEP.SYNCS 0x989680 ;  /* 0x009896800000895d */ /* 0x004fea0003900000 */
[----:B------:R-:W2:Y:S02]  /*df90*/  @!P0 SYNCS.PHASECHK.TRANS64 P0, [R11+URZ], R6 ;  /* 0x000000060b0085a7 */ /* 0x000ea4000800007f */
[----:B--2---:R-:W-:Y:S05]  /*dfa0*/  @!P0 BRA `(.L_x_320) ;  /* 0xfffffffc00f08947 */ /* 0x004fea000383ffff */
[----:B------:R-:W-:Y:S05]  /*dfb0*/  BRA `(.L_x_333) ;  /* 0xfffffff800f87947 */ /* 0x000fea000383ffff */
.L_x_334:
[----:B------:R-:W-:-:S00]  /*dfc0*/  BRA `(.L_x_334) ;  /* 0xfffffffc00fc7947 */ /* 0x000fc0000383ffff */
[----:B------:R-:W-:-:S00]  /*dfd0*/  NOP ;  /* 0x0000000000007918 */ /* 0x000fc00000000000 */
        /* <DEDUP_REMOVED lines=10> */
.L_x_335:


//--------------------- .nv.global.init           --------------------------
	.section	.nv.global.init,"aw",@progbits
.nv.global.init:
	.type		$str$24,@object
	.size		$str$24,($str$25 - $str$24)
$str$24:
        /*0000*/ 	.byte	0x28, 0x61, 0x64, 0x64, 0x72, 0x65, 0x73, 0x73, 0x20, 0x26, 0x20, 0x6d, 0x61, 0x73, 0x6b, 0x29
        /*0010*/ 	.byte	0x20, 0x3d, 0x3d, 0x20, 0x30, 0x00
	.type		$str$25,@object
	.size		$str$25,(__unnamed_1 - $str$25)
$str$25:
        /*0016*/ 	.byte	0x2f, 0x74, 0x6d, 0x70, 0x2f, 0x63, 0x75, 0x74, 0x6c, 0x61, 0x73, 0x73, 0x5f, 0x73, 0x77, 0x65
        /*0026*/ 	.byte	0x65, 0x70, 0x5f, 0x73, 0x72, 0x63, 0x2f, 0x69, 0x6e, 0x63, 0x6c, 0x75, 0x64, 0x65, 0x2f, 0x63
        /*0036*/ 	.byte	0x75, 0x74, 0x65, 0x2f, 0x70, 0x6f, 0x69, 0x6e, 0x74, 0x65, 0x72, 0x5f, 0x66, 0x6c, 0x61, 0x67
        /*0046*/ 	.byte	0x67, 0x65, 0x64, 0x2e, 0x68, 0x70, 0x70, 0x00
	.type		__unnamed_1,@object
	.size		__unnamed_1,(__unnamed_2 - __unnamed_1)
__unnamed_1:
        /* <DEDUP_REMOVED lines=28> */
        /*020e*/ 	.byte	0x38, 0x31, 0x39, 0x32, 0x3e, 0x3e, 0x3e, 0x3e, 0x3e, 0x20, 0x26, 0x5d, 0x00
	.type		__unnamed_2,@object
	.size		__unnamed_2,(.L_1 - __unnamed_2)
__unnamed_2:
        /* <DEDUP_REMOVED lines=28> */
        /*03db*/ 	.byte	0x3c, 0x34, 0x30, 0x39, 0x36, 0x3e, 0x3e, 0x3e, 0x3e, 0x3e, 0x20, 0x26, 0x5d, 0x00
.L_1:


//--------------------- .nv.shared._ZN7cutlass13device_kernelINS_4gemm6kernel13GemmUniversalIN4cute5tupleIJiiiiEEENS1_10collective13CollectiveMmaINS1_39MainloopSm90TmaGmmaRmemAWarpSpecializedILi4ENS5_IJNS4_1CILi1EEESB_SB_EEENS1_35KernelTmaWarpSpecializedCooperativeEEENS5_IJNSA_ILi256EEENSA_ILi128EEENSA_ILi32EEEEEENS_10tfloat32_tENS5_IJlSB_lEEESJ_NS5_IJSB_llEEENS4_8TiledMMAINS4_8MMA_AtomIJNS4_4SM904GMMA30MMA_64x128x8_F32TF32TF32_RS_TNILNSP_7ScaleInE1ELSR_1EEEEEENS4_6LayoutINS5_IJNSA_ILi2EEESB_SB_EEENS5_IJSB_NSA_ILi0EEESX_EEEEENS5_IJNS4_10UnderscoreES10_S10_EEEEENS4_13SM90_TMA_LOADENS4_14ComposedLayoutINS4_7SwizzleILi3ELi4ELi3EEENS4_18smem_ptr_flag_bitsILi32EEENSU_INS5_IJNSA_ILi8EEESH_EEENS5_IJSH_SB_EEEEEEEvNS4_8identityES13_NS14_INS15_ILi1ELi4ELi3EEES18_NSU_INS5_IJS19_S19_EEENS5_IJSB_S19_EEEEEEENS4_9Copy_AtomIJNS4_39AutoVectorizingCopyWithAssumedAlignmentILi128EEESJ_EEES1E_EENS_8epilogue10collective6detail29Sm90TmaWarpSpecializedAdapterINS1Q_15DefaultEpilogueISJ_SK_SK_NS1P_6thread17LinearCombinationISJ_Li1EffLNS1U_9ScaleType4KindE0ELNS_15FloatRoundStyleE2ESJ_EENS1_15EpilogueDefaultEEEEEvvEEEEvNT_6ParamsE --------------------------
	.section	.nv.shared._ZN7cutlass13device_kernelINS_4gemm6kernel13GemmUniversalIN4cute5tupleIJiiiiEEENS1_10collective13CollectiveMmaINS1_39MainloopSm90TmaGmmaRmemAWarpSpecializedILi4ENS5_IJNS4_1CILi1EEESB_SB_EEENS1_35KernelTmaWarpSpecializedCooperativeEEENS5_IJNSA_ILi256EEENSA_ILi128EEENSA_ILi32EEEEEENS_10tfloat32_tENS5_IJlSB_lEEESJ_NS5_IJSB_llEEENS4_8TiledMMAINS4_8MMA_AtomIJNS4_4SM904GMMA30MMA_64x128x8_F32TF32TF32_RS_TNILNSP_7ScaleInE1ELSR_1EEEEEENS4_6LayoutINS5_IJNSA_ILi2EEESB_SB_EEENS5_IJSB_NSA_ILi0EEESX_EEEEENS5_IJNS4_10UnderscoreES10_S10_EEEEENS4_13SM90_TMA_LOADENS4_14ComposedLayoutINS4_7SwizzleILi3ELi4ELi3EEENS4_18smem_ptr_flag_bitsILi32EEENSU_INS5_IJNSA_ILi8EEESH_EEENS5_IJSH_SB_EEEEEEEvNS4_8identityES13_NS14_INS15_ILi1ELi4ELi3EEES18_NSU_INS5_IJS19_S19_EEENS5_IJSB_S19_EEEEEEENS4_9Copy_AtomIJNS4_39AutoVectorizingCopyWithAssumedAlignmentILi128EEESJ_EEES1E_EENS_8epilogue10collective6detail29Sm90TmaWarpSpecializedAdapterINS1Q_15DefaultEpilogueISJ_SK_SK_NS1P_6thread17LinearCombinationISJ_Li1EffLNS1U_9ScaleType4KindE0ELNS_15FloatRoundStyleE2ESJ_EENS1_15EpilogueDefaultEEEEEvvEEEEvNT_6ParamsE,"aw",@nobits
	.sectionflags	@""
	.align	16
	.zero		1024


//--------------------- .nv.shared.reserved.0     --------------------------
	.section	.nv.shared.reserved.0,"aw",@nobits
	.weak		__nv_reservedSMEM_offset_0_alias
	.size		__nv_reservedSMEM_offset_0_alias, 0, 0
	.other		__nv_reservedSMEM_offset_0_alias,@"STO_CUDA_RESERVED_SHARED STV_DEFAULT"
__nv_reservedSMEM_offset_0_alias:
	.zero		0


//--------------------- .nv.global                --------------------------
	.section	.nv.global,"aw",@nobits
.nv.global:
	.type		_ZN40_INTERNAL_1ae06de8_4_k_cu_6932b34a_347984cute1_E,@object
	.size		_ZN40_INTERNAL_1ae06de8_4_k_cu_6932b34a_347984cute1_E,(_ZN40_INTERNAL_1ae06de8_4_k_cu_6932b34a_347984cuda3std3__45__cpo6cbeginE - _ZN40_INTERNAL_1ae06de8_4_k_cu_6932b34a_347984cute1_E)
_ZN40_INTERNAL_1ae06de8_4_k_cu_6932b34a_347984cute1_E:
	.zero		1
	.type		_ZN40_INTERNAL_1ae06de8_4_k_cu_6932b34a_347984cuda3std3__45__cpo6cbeginE,@object
	.size		_ZN40_INTERNAL_1ae06de8_4_k_cu_6932b34a_347984cuda3std3__45__cpo6cbeginE,(_ZN40_INTERNAL_1ae06de8_4_k_cu_6932b34a_347984cuda3std3__48in_placeE - _ZN40_INTERNAL_1ae06de8_4_k_cu_6932b34a_347984cuda3std3__45__cpo6cbeginE)
_ZN40_INTERNAL_1ae06de8_4_k_cu_6932b34a_347984cuda3std3__45__cpo6cbeginE:
	.zero		1
	.type		_ZN40_INTERNAL_1ae06de8_4_k_cu_6932b34a_347984cuda3std3__48in_placeE,@object
	.size		_ZN40_INTERNAL_1ae06de8_4_k_cu_6932b34a_347984cuda3std3__48in_placeE,(_ZN40_INTERNAL_1ae06de8_4_k_cu_6932b34a_347984cuda3std6ranges3__45__cpo9iter_moveE - _ZN40_INTERNAL_1ae06de8_4_k_cu_6932b34a_347984cuda3std3__48in_placeE)
_ZN40_INTERNAL_1ae06de8_4_k_cu_6932b34a_347984cuda3std3__48in_placeE:
	.zero		1
	.type		_ZN40_INTERNAL_1ae06de8_4_k_cu_6932b34a_347984cuda3std6ranges3__45__cpo9iter_moveE,@object
	.size		_ZN40_INTERNAL_1ae06de8_4_k_cu_6932b34a_347984cuda3std6ranges3__45__cpo9iter_moveE,(_ZN40_INTERNAL_1ae06de8_4_k_cu_6932b34a_347984cuda3std3__45__cpo5beginE - _ZN40_INTERNAL_1ae06de8_4_k_cu_6932b34a_347984cuda3std6ranges3__45__cpo9iter_moveE)
_ZN40_INTERNAL_1ae06de8_4_k_cu_6932b34a_347984cuda3std6ranges3__45__cpo9iter_moveE:
	.zero		1
	.type		_ZN40_INTERNAL_1ae06de8_4_k_cu_6932b34a_347984cuda3std3__45__cpo5beginE,@object
	.size		_ZN40_INTERNAL_1ae06de8_4_k_cu_6932b34a_347984cuda3std3__45__cpo5beginE,(_ZN40_INTERNAL_1ae06de8_4_k_cu_6932b34a_347984cuda3std3__442_GLOBAL__N__1ae06de8_4_k_cu_6932b34a_347986ignoreE - _ZN40_INTERNAL_1ae06de8_4_k_cu_6932b34a_347984cuda3std3__45__cpo5beginE)
_ZN40_INTERNAL_1ae06de8_4_k_cu_6932b34a_347984cuda3std3__45__cpo5beginE:
	.zero		1
	.type		_ZN40_INTERNAL_1ae06de8_4_k_cu_6932b34a_347984cuda3std3__442_GLOBAL__N__1ae06de8_4_k_cu_6932b34a_347986ignoreE,@object
	.size		_ZN40_INTERNAL_1ae06de8_4_k_cu_6932b34a_347984cuda3std3__442_GLOBAL__N__1ae06de8_4_k_cu_6932b34a_347986ignoreE,(_ZN40_INTERNAL_1ae06de8_4_k_cu_6932b34a_347984cute7productE - _ZN40_INTERNAL_1ae06de8_4_k_cu_6932b34a_347984cuda3std3__442_GLOBAL__N__1ae06de8_4_k_cu_6932b34a_347986ignoreE)
_ZN40_INTERNAL_1ae06de8_4_k_cu_6932b34a_347984cuda3std3__442_GLOBAL__N__1ae06de8_4_k_cu_6932b34a_347986ignoreE:
	.zero		1
	.type		_ZN40_INTERNAL_1ae06de8_4_k_cu_6932b34a_347984cute7productE,@object
	.size		_ZN40_INTERNAL_1ae06de8_4_k_cu_6932b34a_347984cute7productE,(_ZN40_INTERNAL_1ae06de8_4_k_cu_6932b34a_347984cuda3std3__45__cpo3endE - _ZN40_INTERNAL_1ae06de8_4_k_cu_6932b34a_347984cute7productE)
_ZN40_INTERNAL_1ae06de8_4_k_cu_6932b34a_347984cute7productE:
	.zero		1
	.type		_ZN40_INTERNAL_1ae06de8_4_k_cu_6932b34a_347984cuda3std3__45__cpo3endE,@object
	.size		_ZN40_INTERNAL_1ae06de8_4_k_cu_6932b34a_347984cuda3std3__45__cpo3endE,(_ZN40_INTERNAL_1ae06de8_4_k_cu_6932b34a_347984cuda3std3__419piecewise_constructE - _ZN40_INTERNAL_1ae06de8_4_k_cu_6932b34a_347984cuda3std3__45__cpo3endE)
_ZN40_INTERNAL_1ae06de8_4_k_cu_6932b34a_347984cuda3std3__45__cpo3endE:
	.zero		1
	.type		_ZN40_INTERNAL_1ae06de8_4_k_cu_6932b34a_347984cuda3std3__419piecewise_constructE,@object
	.size		_ZN40_INTERNAL_1ae06de8_4_k_cu_6932b34a_347984cuda3std3__419piecewise_constructE,(_ZN40_INTERNAL_1ae06de8_4_k_cu_6932b34a_347984cuda3std3__45__cpo4cendE - _ZN40_INTERNAL_1ae06de8_4_k_cu_6932b34a_347984cuda3std3__419piecewise_constructE)
_ZN40_INTERNAL_1ae06de8_4_k_cu_6932b34a_347984cuda3std3__419piecewise_constructE:
	.zero		1
	.type		_ZN40_INTERNAL_1ae06de8_4_k_cu_6932b34a_347984cuda3std3__45__cpo4cendE,@object
	.size		_ZN40_INTERNAL_1ae06de8_4_k_cu_6932b34a_347984cuda3std3__45__cpo4cendE,(_ZN40_INTERNAL_1ae06de8_4_k_cu_6932b34a_347984cuda3std6ranges3__45__cpo4swapE - _ZN40_INTERNAL_1ae06de8_4_k_cu_6932b34a_347984cuda3std3__45__cpo4cendE)
_ZN40_INTERNAL_1ae06de8_4_k_cu_6932b34a_347984cuda3std3__45__cpo4cendE:
	.zero		1
	.type		_ZN40_INTERNAL_1ae06de8_4_k_cu_6932b34a_347984cuda3std6ranges3__45__cpo4swapE,@object
	.size		_ZN40_INTERNAL_1ae06de8_4_k_cu_6932b34a_347984cuda3std6ranges3__45__cpo4swapE,(.L_9 - _ZN40_INTERNAL_1ae06de8_4_k_cu_6932b34a_347984cuda3std6ranges3__45__cpo4swapE)
_ZN40_INTERNAL_1ae06de8_4_k_cu_6932b34a_347984cuda3std6ranges3__45__cpo4swapE:
	.zero		1
.L_9:


//--------------------- .nv.constant0._ZN7cutlass13device_kernelINS_4gemm6kernel13GemmUniversalIN4cute5tupleIJiiiiEEENS1_10collective13CollectiveMmaINS1_39MainloopSm90TmaGmmaRmemAWarpSpecializedILi4ENS5_IJNS4_1CILi1EEESB_SB_EEENS1_35KernelTmaWarpSpecializedCooperativeEEENS5_IJNSA_ILi256EEENSA_ILi128EEENSA_ILi32EEEEEENS_10tfloat32_tENS5_IJlSB_lEEESJ_NS5_IJSB_llEEENS4_8TiledMMAINS4_8MMA_AtomIJNS4_4SM904GMMA30MMA_64x128x8_F32TF32TF32_RS_TNILNSP_7ScaleInE1ELSR_1EEEEEENS4_6LayoutINS5_IJNSA_ILi2EEESB_SB_EEENS5_IJSB_NSA_ILi0EEESX_EEEEENS5_IJNS4_10UnderscoreES10_S10_EEEEENS4_13SM90_TMA_LOADENS4_14ComposedLayoutINS4_7SwizzleILi3ELi4ELi3EEENS4_18smem_ptr_flag_bitsILi32EEENSU_INS5_IJNSA_ILi8EEESH_EEENS5_IJSH_SB_EEEEEEEvNS4_8identityES13_NS14_INS15_ILi1ELi4ELi3EEES18_NSU_INS5_IJS19_S19_EEENS5_IJSB_S19_EEEEEEENS4_9Copy_AtomIJNS4_39AutoVectorizingCopyWithAssumedAlignmentILi128EEESJ_EEES1E_EENS_8epilogue10collective6detail29Sm90TmaWarpSpecializedAdapterINS1Q_15DefaultEpilogueISJ_SK_SK_NS1P_6thread17LinearCombinationISJ_Li1EffLNS1U_9ScaleType4KindE0ELNS_15FloatRoundStyleE2ESJ_EENS1_15EpilogueDefaultEEEEEvvEEEEvNT_6ParamsE --------------------------
	.section	.nv.constant0._ZN7cutlass13device_kernelINS_4gemm6kernel13GemmUniversalIN4cute5tupleIJiiiiEEENS1_10collective13CollectiveMmaINS1_39MainloopSm90TmaGmmaRmemAWarpSpecializedILi4ENS5_IJNS4_1CILi1EEESB_SB_EEENS1_35KernelTmaWarpSpecializedCooperativeEEENS5_IJNSA_ILi256EEENSA_ILi128EEENSA_ILi32EEEEEENS_10tfloat32_tENS5_IJlSB_lEEESJ_NS5_IJSB_llEEENS4_8TiledMMAINS4_8MMA_AtomIJNS4_4SM904GMMA30MMA_64x128x8_F32TF32TF32_RS_TNILNSP_7ScaleInE1ELSR_1EEEEEENS4_6LayoutINS5_IJNSA_ILi2EEESB_SB_EEENS5_IJSB_NSA_ILi0EEESX_EEEEENS5_IJNS4_10UnderscoreES10_S10_EEEEENS4_13SM90_TMA_LOADENS4_14ComposedLayoutINS4_7SwizzleILi3ELi4ELi3EEENS4_18smem_ptr_flag_bitsILi32EEENSU_INS5_IJNSA_ILi8EEESH_EEENS5_IJSH_SB_EEEEEEEvNS4_8identityES13_NS14_INS15_ILi1ELi4ELi3EEES18_NSU_INS5_IJS19_S19_EEENS5_IJSB_S19_EEEEEEENS4_9Copy_AtomIJNS4_39AutoVectorizingCopyWithAssumedAlignmentILi128EEESJ_EEES1E_EENS_8epilogue10collective6detail29Sm90TmaWarpSpecializedAdapterINS1Q_15DefaultEpilogueISJ_SK_SK_NS1P_6thread17LinearCombinationISJ_Li1EffLNS1U_9ScaleType4KindE0ELNS_15FloatRoundStyleE2ESJ_EENS1_15EpilogueDefaultEEEEEvvEEEEvNT_6ParamsE,"a",@progbits
	.sectionflags	@""
	.align	4
.nv.constant0._ZN7cutlass13device_kernelINS_4gemm6kernel13GemmUniversalIN4cute5tupleIJiiiiEEENS1_10collective13CollectiveMmaINS1_39MainloopSm90TmaGmmaRmemAWarpSpecializedILi4ENS5_IJNS4_1CILi1EEESB_SB_EEENS1_35KernelTmaWarpSpecializedCooperativeEEENS5_IJNSA_ILi256EEENSA_ILi128EEENSA_ILi32EEEEEENS_10tfloat32_tENS5_IJlSB_lEEESJ_NS5_IJSB_llEEENS4_8TiledMMAINS4_8MMA_AtomIJNS4_4SM904GMMA30MMA_64x128x8_F32TF32TF32_RS_TNILNSP_7ScaleInE1ELSR_1EEEEEENS4_6LayoutINS5_IJNSA_ILi2EEESB_SB_EEENS5_IJSB_NSA_ILi0EEESX_EEEEENS5_IJNS4_10UnderscoreES10_S10_EEEEENS4_13SM90_TMA_LOADENS4_14ComposedLayoutINS4_7SwizzleILi3ELi4ELi3EEENS4_18smem_ptr_flag_bitsILi32EEENSU_INS5_IJNSA_ILi8EEESH_EEENS5_IJSH_SB_EEEEEEEvNS4_8identityES13_NS14_INS15_ILi1ELi4ELi3EEES18_NSU_INS5_IJS19_S19_EEENS5_IJSB_S19_EEEEEEENS4_9Copy_AtomIJNS4_39AutoVectorizingCopyWithAssumedAlignmentILi128EEESJ_EEES1E_EENS_8epilogue10collective6detail29Sm90TmaWarpSpecializedAdapterINS1Q_15DefaultEpilogueISJ_SK_SK_NS1P_6thread17LinearCombinationISJ_Li1EffLNS1U_9ScaleType4KindE0ELNS_15FloatRoundStyleE2ESJ_EENS1_15EpilogueDefaultEEEEEvvEEEEvNT_6ParamsE:
	.zero		1664


//--------------------- SYMBOLS --------------------------

	.type		.nv.reservedSmem.offset0,@object
	.size		.nv.reservedSmem.offset0,0x4
	.type		__assertfail,@function
